//
// Generated by NVIDIA NVVM Compiler
//
// Compiler Build ID: CL-36424714
// Cuda compilation tools, release 13.0, V13.0.88
// Based on NVVM 20.0.0
//

.version 9.0
.target sm_100
.address_size 64

	// .globl	_Z17convolution_gpu_xPK5PixelPS_PKfiiii

.visible .entry _Z17convolution_gpu_xPK5PixelPS_PKfiiii(
	.param .u64 .ptr .align 1 _Z17convolution_gpu_xPK5PixelPS_PKfiiii_param_0,
	.param .u64 .ptr .align 1 _Z17convolution_gpu_xPK5PixelPS_PKfiiii_param_1,
	.param .u64 .ptr .align 1 _Z17convolution_gpu_xPK5PixelPS_PKfiiii_param_2,
	.param .u32 _Z17convolution_gpu_xPK5PixelPS_PKfiiii_param_3,
	.param .u32 _Z17convolution_gpu_xPK5PixelPS_PKfiiii_param_4,
	.param .u32 _Z17convolution_gpu_xPK5PixelPS_PKfiiii_param_5,
	.param .u32 _Z17convolution_gpu_xPK5PixelPS_PKfiiii_param_6
)
{
	.reg .pred 	%p<13>;
	.reg .b32 	%r<36>;
	.reg .b32 	%f<160>;
	.reg .b64 	%rd<28>;

	ld.param.u64 	%rd8, [_Z17convolution_gpu_xPK5PixelPS_PKfiiii_param_0];
	ld.param.u64 	%rd7, [_Z17convolution_gpu_xPK5PixelPS_PKfiiii_param_1];
	ld.param.u64 	%rd9, [_Z17convolution_gpu_xPK5PixelPS_PKfiiii_param_2];
	ld.param.u32 	%r16, [_Z17convolution_gpu_xPK5PixelPS_PKfiiii_param_3];
	ld.param.u32 	%r15, [_Z17convolution_gpu_xPK5PixelPS_PKfiiii_param_5];
	ld.param.u32 	%r17, [_Z17convolution_gpu_xPK5PixelPS_PKfiiii_param_6];
	cvta.to.global.u64 	%rd1, %rd8;
	cvta.to.global.u64 	%rd2, %rd9;
	mov.u32 	%r18, %tid.x;
	mov.u32 	%r19, %ctaid.x;
	mov.u32 	%r20, %ntid.x;
	mad.lo.s32 	%r21, %r19, %r20, %r18;
	div.s32 	%r22, %r21, %r16;
	setp.ge.s32 	%p1, %r21, %r17;
	mad.lo.s32 	%r23, %r16, %r22, %r16;
	sub.s32 	%r24, %r23, %r15;
	setp.gt.s32 	%p2, %r21, %r24;
	or.pred  	%p3, %p1, %p2;
	@%p3 bra 	$L__BB0_14;
	setp.lt.s32 	%p4, %r15, 1;
	mov.f32 	%f157, 0f00000000;
	mov.f32 	%f158, %f157;
	mov.f32 	%f159, %f157;
	@%p4 bra 	$L__BB0_13;
	and.b32  	%r2, %r15, 7;
	setp.lt.u32 	%p5, %r15, 8;
	mov.f32 	%f159, 0f00000000;
	mov.b32 	%r34, 0;
	mov.f32 	%f158, %f159;
	mov.f32 	%f157, %f159;
	@%p5 bra 	$L__BB0_5;
	and.b32  	%r34, %r15, 2147483640;
	neg.s32 	%r32, %r34;
	add.s64 	%rd27, %rd2, 16;
	add.s64 	%rd4, %rd1, 48;
	mov.f32 	%f159, 0f00000000;
	mov.u32 	%r31, %r21;
$L__BB0_4:
	.pragma "nounroll";
	mul.wide.s32 	%rd10, %r31, 12;
	add.s64 	%rd11, %rd4, %rd10;
	ld.global.f32 	%f41, [%rd27+-16];
	ld.global.f32 	%f42, [%rd11+-48];
	fma.rn.f32 	%f43, %f41, %f42, %f157;
	ld.global.f32 	%f44, [%rd11+-44];
	fma.rn.f32 	%f45, %f41, %f44, %f158;
	ld.global.f32 	%f46, [%rd11+-40];
	fma.rn.f32 	%f47, %f41, %f46, %f159;
	ld.global.f32 	%f48, [%rd27+-12];
	ld.global.f32 	%f49, [%rd11+-36];
	fma.rn.f32 	%f50, %f48, %f49, %f43;
	ld.global.f32 	%f51, [%rd11+-32];
	fma.rn.f32 	%f52, %f48, %f51, %f45;
	ld.global.f32 	%f53, [%rd11+-28];
	fma.rn.f32 	%f54, %f48, %f53, %f47;
	ld.global.f32 	%f55, [%rd27+-8];
	ld.global.f32 	%f56, [%rd11+-24];
	fma.rn.f32 	%f57, %f55, %f56, %f50;
	ld.global.f32 	%f58, [%rd11+-20];
	fma.rn.f32 	%f59, %f55, %f58, %f52;
	ld.global.f32 	%f60, [%rd11+-16];
	fma.rn.f32 	%f61, %f55, %f60, %f54;
	ld.global.f32 	%f62, [%rd27+-4];
	ld.global.f32 	%f63, [%rd11+-12];
	fma.rn.f32 	%f64, %f62, %f63, %f57;
	ld.global.f32 	%f65, [%rd11+-8];
	fma.rn.f32 	%f66, %f62, %f65, %f59;
	ld.global.f32 	%f67, [%rd11+-4];
	fma.rn.f32 	%f68, %f62, %f67, %f61;
	ld.global.f32 	%f69, [%rd27];
	ld.global.f32 	%f70, [%rd11];
	fma.rn.f32 	%f71, %f69, %f70, %f64;
	ld.global.f32 	%f72, [%rd11+4];
	fma.rn.f32 	%f73, %f69, %f72, %f66;
	ld.global.f32 	%f74, [%rd11+8];
	fma.rn.f32 	%f75, %f69, %f74, %f68;
	ld.global.f32 	%f76, [%rd27+4];
	ld.global.f32 	%f77, [%rd11+12];
	fma.rn.f32 	%f78, %f76, %f77, %f71;
	ld.global.f32 	%f79, [%rd11+16];
	fma.rn.f32 	%f80, %f76, %f79, %f73;
	ld.global.f32 	%f81, [%rd11+20];
	fma.rn.f32 	%f82, %f76, %f81, %f75;
	ld.global.f32 	%f83, [%rd27+8];
	ld.global.f32 	%f84, [%rd11+24];
	fma.rn.f32 	%f85, %f83, %f84, %f78;
	ld.global.f32 	%f86, [%rd11+28];
	fma.rn.f32 	%f87, %f83, %f86, %f80;
	ld.global.f32 	%f88, [%rd11+32];
	fma.rn.f32 	%f89, %f83, %f88, %f82;
	ld.global.f32 	%f90, [%rd27+12];
	ld.global.f32 	%f91, [%rd11+36];
	fma.rn.f32 	%f157, %f90, %f91, %f85;
	ld.global.f32 	%f92, [%rd11+40];
	fma.rn.f32 	%f158, %f90, %f92, %f87;
	ld.global.f32 	%f93, [%rd11+44];
	fma.rn.f32 	%f159, %f90, %f93, %f89;
	add.s32 	%r32, %r32, 8;
	add.s64 	%rd27, %rd27, 32;
	add.s32 	%r31, %r31, 8;
	setp.ne.s32 	%p6, %r32, 0;
	@%p6 bra 	$L__BB0_4;
$L__BB0_5:
	setp.eq.s32 	%p7, %r2, 0;
	@%p7 bra 	$L__BB0_13;
	and.b32  	%r10, %r15, 3;
	setp.lt.u32 	%p8, %r2, 4;
	@%p8 bra 	$L__BB0_8;
	mul.wide.u32 	%rd12, %r34, 4;
	add.s64 	%rd13, %rd2, %rd12;
	ld.global.f32 	%f95, [%rd13];
	add.s32 	%r27, %r34, %r21;
	mul.wide.s32 	%rd14, %r27, 12;
	add.s64 	%rd15, %rd1, %rd14;
	ld.global.f32 	%f96, [%rd15];
	fma.rn.f32 	%f97, %f95, %f96, %f157;
	ld.global.f32 	%f98, [%rd15+4];
	fma.rn.f32 	%f99, %f95, %f98, %f158;
	ld.global.f32 	%f100, [%rd15+8];
	fma.rn.f32 	%f101, %f95, %f100, %f159;
	ld.global.f32 	%f102, [%rd13+4];
	ld.global.f32 	%f103, [%rd15+12];
	fma.rn.f32 	%f104, %f102, %f103, %f97;
	ld.global.f32 	%f105, [%rd15+16];
	fma.rn.f32 	%f106, %f102, %f105, %f99;
	ld.global.f32 	%f107, [%rd15+20];
	fma.rn.f32 	%f108, %f102, %f107, %f101;
	ld.global.f32 	%f109, [%rd13+8];
	ld.global.f32 	%f110, [%rd15+24];
	fma.rn.f32 	%f111, %f109, %f110, %f104;
	ld.global.f32 	%f112, [%rd15+28];
	fma.rn.f32 	%f113, %f109, %f112, %f106;
	ld.global.f32 	%f114, [%rd15+32];
	fma.rn.f32 	%f115, %f109, %f114, %f108;
	ld.global.f32 	%f116, [%rd13+12];
	ld.global.f32 	%f117, [%rd15+36];
	fma.rn.f32 	%f157, %f116, %f117, %f111;
	ld.global.f32 	%f118, [%rd15+40];
	fma.rn.f32 	%f158, %f116, %f118, %f113;
	ld.global.f32 	%f119, [%rd15+44];
	fma.rn.f32 	%f159, %f116, %f119, %f115;
	add.s32 	%r34, %r34, 4;
$L__BB0_8:
	setp.eq.s32 	%p9, %r10, 0;
	@%p9 bra 	$L__BB0_13;
	setp.eq.s32 	%p10, %r10, 1;
	@%p10 bra 	$L__BB0_11;
	mul.wide.u32 	%rd16, %r34, 4;
	add.s64 	%rd17, %rd2, %rd16;
	ld.global.f32 	%f121, [%rd17];
	add.s32 	%r28, %r34, %r21;
	mul.wide.s32 	%rd18, %r28, 12;
	add.s64 	%rd19, %rd1, %rd18;
	ld.global.f32 	%f122, [%rd19];
	fma.rn.f32 	%f123, %f121, %f122, %f157;
	ld.global.f32 	%f124, [%rd19+4];
	fma.rn.f32 	%f125, %f121, %f124, %f158;
	ld.global.f32 	%f126, [%rd19+8];
	fma.rn.f32 	%f127, %f121, %f126, %f159;
	ld.global.f32 	%f128, [%rd17+4];
	ld.global.f32 	%f129, [%rd19+12];
	fma.rn.f32 	%f157, %f128, %f129, %f123;
	ld.global.f32 	%f130, [%rd19+16];
	fma.rn.f32 	%f158, %f128, %f130, %f125;
	ld.global.f32 	%f131, [%rd19+20];
	fma.rn.f32 	%f159, %f128, %f131, %f127;
	add.s32 	%r34, %r34, 2;
$L__BB0_11:
	and.b32  	%r29, %r15, 1;
	setp.eq.b32 	%p11, %r29, 1;
	not.pred 	%p12, %p11;
	@%p12 bra 	$L__BB0_13;
	mul.wide.u32 	%rd20, %r34, 4;
	add.s64 	%rd21, %rd2, %rd20;
	ld.global.f32 	%f132, [%rd21];
	add.s32 	%r30, %r34, %r21;
	mul.wide.s32 	%rd22, %r30, 12;
	add.s64 	%rd23, %rd1, %rd22;
	ld.global.f32 	%f133, [%rd23];
	fma.rn.f32 	%f157, %f132, %f133, %f157;
	ld.global.f32 	%f134, [%rd23+4];
	fma.rn.f32 	%f158, %f132, %f134, %f158;
	ld.global.f32 	%f135, [%rd23+8];
	fma.rn.f32 	%f159, %f132, %f135, %f159;
$L__BB0_13:
	cvta.to.global.u64 	%rd24, %rd7;
	mul.wide.s32 	%rd25, %r21, 12;
	add.s64 	%rd26, %rd24, %rd25;
	st.global.f32 	[%rd26], %f157;
	st.global.f32 	[%rd26+4], %f158;
	st.global.f32 	[%rd26+8], %f159;
$L__BB0_14:
	ret;

}
	// .globl	_Z17convolution_gpu_yPK5PixelPS_PKfiiii
.visible .entry _Z17convolution_gpu_yPK5PixelPS_PKfiiii(
	.param .u64 .ptr .align 1 _Z17convolution_gpu_yPK5PixelPS_PKfiiii_param_0,
	.param .u64 .ptr .align 1 _Z17convolution_gpu_yPK5PixelPS_PKfiiii_param_1,
	.param .u64 .ptr .align 1 _Z17convolution_gpu_yPK5PixelPS_PKfiiii_param_2,
	.param .u32 _Z17convolution_gpu_yPK5PixelPS_PKfiiii_param_3,
	.param .u32 _Z17convolution_gpu_yPK5PixelPS_PKfiiii_param_4,
	.param .u32 _Z17convolution_gpu_yPK5PixelPS_PKfiiii_param_5,
	.param .u32 _Z17convolution_gpu_yPK5PixelPS_PKfiiii_param_6
)
{
	.reg .pred 	%p<13>;
	.reg .b32 	%r<40>;
	.reg .b32 	%f<160>;
	.reg .b64 	%rd<41>;

	ld.param.u64 	%rd7, [_Z17convolution_gpu_yPK5PixelPS_PKfiiii_param_0];
	ld.param.u64 	%rd6, [_Z17convolution_gpu_yPK5PixelPS_PKfiiii_param_1];
	ld.param.u64 	%rd8, [_Z17convolution_gpu_yPK5PixelPS_PKfiiii_param_2];
	ld.param.u32 	%r16, [_Z17convolution_gpu_yPK5PixelPS_PKfiiii_param_3];
	ld.param.u32 	%r17, [_Z17convolution_gpu_yPK5PixelPS_PKfiiii_param_5];
	ld.param.u32 	%r18, [_Z17convolution_gpu_yPK5PixelPS_PKfiiii_param_6];
	cvta.to.global.u64 	%rd1, %rd7;
	cvta.to.global.u64 	%rd2, %rd8;
	mov.u32 	%r19, %tid.x;
	mov.u32 	%r20, %ctaid.x;
	mov.u32 	%r21, %ntid.x;
	mad.lo.s32 	%r22, %r20, %r21, %r19;
	div.s32 	%r23, %r22, %r16;
	add.s32 	%r24, %r17, -1;
	mul.lo.s32 	%r25, %r24, %r16;
	sub.s32 	%r26, %r18, %r25;
	setp.ge.s32 	%p1, %r22, %r26;
	mad.lo.s32 	%r27, %r16, %r23, %r16;
	sub.s32 	%r28, %r27, %r17;
	setp.gt.s32 	%p2, %r22, %r28;
	or.pred  	%p3, %p1, %p2;
	@%p3 bra 	$L__BB1_14;
	setp.lt.s32 	%p4, %r17, 1;
	mov.f32 	%f157, 0f00000000;
	mov.f32 	%f158, %f157;
	mov.f32 	%f159, %f157;
	@%p4 bra 	$L__BB1_13;
	and.b32  	%r2, %r17, 7;
	setp.lt.u32 	%p5, %r17, 8;
	mov.f32 	%f159, 0f00000000;
	mov.b32 	%r38, 0;
	mov.f32 	%f158, %f159;
	mov.f32 	%f157, %f159;
	@%p5 bra 	$L__BB1_5;
	and.b32  	%r38, %r17, 2147483640;
	neg.s32 	%r36, %r38;
	shl.b32 	%r5, %r16, 3;
	add.s64 	%rd40, %rd2, 16;
	mov.f32 	%f159, 0f00000000;
	mul.wide.s32 	%rd11, %r16, 12;
	mov.u32 	%r35, %r22;
$L__BB1_4:
	.pragma "nounroll";
	ld.global.f32 	%f41, [%rd40+-16];
	mul.wide.s32 	%rd9, %r35, 12;
	add.s64 	%rd10, %rd1, %rd9;
	ld.global.f32 	%f42, [%rd10];
	fma.rn.f32 	%f43, %f41, %f42, %f157;
	ld.global.f32 	%f44, [%rd10+4];
	fma.rn.f32 	%f45, %f41, %f44, %f158;
	ld.global.f32 	%f46, [%rd10+8];
	fma.rn.f32 	%f47, %f41, %f46, %f159;
	ld.global.f32 	%f48, [%rd40+-12];
	add.s64 	%rd12, %rd10, %rd11;
	ld.global.f32 	%f49, [%rd12];
	fma.rn.f32 	%f50, %f48, %f49, %f43;
	ld.global.f32 	%f51, [%rd12+4];
	fma.rn.f32 	%f52, %f48, %f51, %f45;
	ld.global.f32 	%f53, [%rd12+8];
	fma.rn.f32 	%f54, %f48, %f53, %f47;
	ld.global.f32 	%f55, [%rd40+-8];
	add.s64 	%rd13, %rd12, %rd11;
	ld.global.f32 	%f56, [%rd13];
	fma.rn.f32 	%f57, %f55, %f56, %f50;
	ld.global.f32 	%f58, [%rd13+4];
	fma.rn.f32 	%f59, %f55, %f58, %f52;
	ld.global.f32 	%f60, [%rd13+8];
	fma.rn.f32 	%f61, %f55, %f60, %f54;
	ld.global.f32 	%f62, [%rd40+-4];
	add.s64 	%rd14, %rd13, %rd11;
	ld.global.f32 	%f63, [%rd14];
	fma.rn.f32 	%f64, %f62, %f63, %f57;
	ld.global.f32 	%f65, [%rd14+4];
	fma.rn.f32 	%f66, %f62, %f65, %f59;
	ld.global.f32 	%f67, [%rd14+8];
	fma.rn.f32 	%f68, %f62, %f67, %f61;
	ld.global.f32 	%f69, [%rd40];
	add.s64 	%rd15, %rd14, %rd11;
	ld.global.f32 	%f70, [%rd15];
	fma.rn.f32 	%f71, %f69, %f70, %f64;
	ld.global.f32 	%f72, [%rd15+4];
	fma.rn.f32 	%f73, %f69, %f72, %f66;
	ld.global.f32 	%f74, [%rd15+8];
	fma.rn.f32 	%f75, %f69, %f74, %f68;
	ld.global.f32 	%f76, [%rd40+4];
	add.s64 	%rd16, %rd15, %rd11;
	ld.global.f32 	%f77, [%rd16];
	fma.rn.f32 	%f78, %f76, %f77, %f71;
	ld.global.f32 	%f79, [%rd16+4];
	fma.rn.f32 	%f80, %f76, %f79, %f73;
	ld.global.f32 	%f81, [%rd16+8];
	fma.rn.f32 	%f82, %f76, %f81, %f75;
	ld.global.f32 	%f83, [%rd40+8];
	add.s64 	%rd17, %rd16, %rd11;
	ld.global.f32 	%f84, [%rd17];
	fma.rn.f32 	%f85, %f83, %f84, %f78;
	ld.global.f32 	%f86, [%rd17+4];
	fma.rn.f32 	%f87, %f83, %f86, %f80;
	ld.global.f32 	%f88, [%rd17+8];
	fma.rn.f32 	%f89, %f83, %f88, %f82;
	ld.global.f32 	%f90, [%rd40+12];
	add.s64 	%rd18, %rd17, %rd11;
	ld.global.f32 	%f91, [%rd18];
	fma.rn.f32 	%f157, %f90, %f91, %f85;
	ld.global.f32 	%f92, [%rd18+4];
	fma.rn.f32 	%f158, %f90, %f92, %f87;
	ld.global.f32 	%f93, [%rd18+8];
	fma.rn.f32 	%f159, %f90, %f93, %f89;
	add.s32 	%r36, %r36, 8;
	add.s32 	%r35, %r35, %r5;
	add.s64 	%rd40, %rd40, 32;
	setp.ne.s32 	%p6, %r36, 0;
	@%p6 bra 	$L__BB1_4;
$L__BB1_5:
	setp.eq.s32 	%p7, %r2, 0;
	@%p7 bra 	$L__BB1_13;
	and.b32  	%r11, %r17, 3;
	setp.lt.u32 	%p8, %r2, 4;
	@%p8 bra 	$L__BB1_8;
	mul.wide.u32 	%rd19, %r38, 4;
	add.s64 	%rd20, %rd2, %rd19;
	ld.global.f32 	%f95, [%rd20];
	mad.lo.s32 	%r31, %r38, %r16, %r22;
	mul.wide.s32 	%rd21, %r31, 12;
	add.s64 	%rd22, %rd1, %rd21;
	ld.global.f32 	%f96, [%rd22];
	fma.rn.f32 	%f97, %f95, %f96, %f157;
	ld.global.f32 	%f98, [%rd22+4];
	fma.rn.f32 	%f99, %f95, %f98, %f158;
	ld.global.f32 	%f100, [%rd22+8];
	fma.rn.f32 	%f101, %f95, %f100, %f159;
	ld.global.f32 	%f102, [%rd20+4];
	mul.wide.s32 	%rd23, %r16, 12;
	add.s64 	%rd24, %rd22, %rd23;
	ld.global.f32 	%f103, [%rd24];
	fma.rn.f32 	%f104, %f102, %f103, %f97;
	ld.global.f32 	%f105, [%rd24+4];
	fma.rn.f32 	%f106, %f102, %f105, %f99;
	ld.global.f32 	%f107, [%rd24+8];
	fma.rn.f32 	%f108, %f102, %f107, %f101;
	ld.global.f32 	%f109, [%rd20+8];
	add.s64 	%rd25, %rd24, %rd23;
	ld.global.f32 	%f110, [%rd25];
	fma.rn.f32 	%f111, %f109, %f110, %f104;
	ld.global.f32 	%f112, [%rd25+4];
	fma.rn.f32 	%f113, %f109, %f112, %f106;
	ld.global.f32 	%f114, [%rd25+8];
	fma.rn.f32 	%f115, %f109, %f114, %f108;
	ld.global.f32 	%f116, [%rd20+12];
	add.s64 	%rd26, %rd25, %rd23;
	ld.global.f32 	%f117, [%rd26];
	fma.rn.f32 	%f157, %f116, %f117, %f111;
	ld.global.f32 	%f118, [%rd26+4];
	fma.rn.f32 	%f158, %f116, %f118, %f113;
	ld.global.f32 	%f119, [%rd26+8];
	fma.rn.f32 	%f159, %f116, %f119, %f115;
	add.s32 	%r38, %r38, 4;
$L__BB1_8:
	setp.eq.s32 	%p9, %r11, 0;
	@%p9 bra 	$L__BB1_13;
	setp.eq.s32 	%p10, %r11, 1;
	@%p10 bra 	$L__BB1_11;
	mul.wide.u32 	%rd27, %r38, 4;
	add.s64 	%rd28, %rd2, %rd27;
	ld.global.f32 	%f121, [%rd28];
	mad.lo.s32 	%r32, %r38, %r16, %r22;
	mul.wide.s32 	%rd29, %r32, 12;
	add.s64 	%rd30, %rd1, %rd29;
	ld.global.f32 	%f122, [%rd30];
	fma.rn.f32 	%f123, %f121, %f122, %f157;
	ld.global.f32 	%f124, [%rd30+4];
	fma.rn.f32 	%f125, %f121, %f124, %f158;
	ld.global.f32 	%f126, [%rd30+8];
	fma.rn.f32 	%f127, %f121, %f126, %f159;
	ld.global.f32 	%f128, [%rd28+4];
	mul.wide.s32 	%rd31, %r16, 12;
	add.s64 	%rd32, %rd30, %rd31;
	ld.global.f32 	%f129, [%rd32];
	fma.rn.f32 	%f157, %f128, %f129, %f123;
	ld.global.f32 	%f130, [%rd32+4];
	fma.rn.f32 	%f158, %f128, %f130, %f125;
	ld.global.f32 	%f131, [%rd32+8];
	fma.rn.f32 	%f159, %f128, %f131, %f127;
	add.s32 	%r38, %r38, 2;
$L__BB1_11:
	and.b32  	%r33, %r17, 1;
	setp.eq.b32 	%p11, %r33, 1;
	not.pred 	%p12, %p11;
	@%p12 bra 	$L__BB1_13;
	mul.wide.u32 	%rd33, %r38, 4;
	add.s64 	%rd34, %rd2, %rd33;
	ld.global.f32 	%f132, [%rd34];
	mad.lo.s32 	%r34, %r38, %r16, %r22;
	mul.wide.s32 	%rd35, %r34, 12;
	add.s64 	%rd36, %rd1, %rd35;
	ld.global.f32 	%f133, [%rd36];
	fma.rn.f32 	%f157, %f132, %f133, %f157;
	ld.global.f32 	%f134, [%rd36+4];
	fma.rn.f32 	%f158, %f132, %f134, %f158;
	ld.global.f32 	%f135, [%rd36+8];
	fma.rn.f32 	%f159, %f132, %f135, %f159;
$L__BB1_13:
	cvta.to.global.u64 	%rd37, %rd6;
	mul.wide.s32 	%rd38, %r22, 12;
	add.s64 	%rd39, %rd37, %rd38;
	st.global.f32 	[%rd39], %f157;
	st.global.f32 	[%rd39+4], %f158;
	st.global.f32 	[%rd39+8], %f159;
$L__BB1_14:
	ret;

}


// ===== COMPILED SASS (sm_100) =====

	.target	sm_100

	.elftype	@"ET_EXEC"


//--------------------- .note.nv.tkinfo           --------------------------
	.section	.note.nv.tkinfo,"",@"SHT_NOTE"
	.sectionflags	@"SHF_NOTE_NV_TKINFO"
	.tkinfo
        /*0018*/ 	.word	0x00000002
        /*0030*/ 	.string	""
        /*0030*/ 	.string	"ptxas"
        /*0030*/ 	.string	"Cuda compilation tools, release 13.0, V13.0.88"
        /*0030*/ 	.string	"Build cuda_13.0.r13.0/compiler.36424714_0"
        /*0030*/ 	.string	"-arch sm_100 -m 64 "



//--------------------- .note.nv.cuinfo           --------------------------
	.section	.note.nv.cuinfo,"",@"SHT_NOTE"
	.sectionflags	@"SHF_NOTE_NV_CUINFO"
        /*0018*/ 	.short	0x0002
        /*001a*/ 	.short	0x0064
        /*001c*/ 	.short	0x0082
	.zero		2


//--------------------- .nv.info                  --------------------------
	.section	.nv.info,"",@"SHT_CUDA_INFO"
	.align	4


	//----- nvinfo : EIATTR_REGCOUNT
	.align		4
        /*0000*/ 	.byte	0x04, 0x2f
        /*0002*/ 	.short	(.L_1 - .L_0)
	.align		4
.L_0:
        /*0004*/ 	.word	index@(_Z17convolution_gpu_xPK5PixelPS_PKfiiii)
        /*0008*/ 	.word	0x00000020


	//----- nvinfo : EIATTR_FRAME_SIZE
	.align		4
.L_1:
        /*000c*/ 	.byte	0x04, 0x11
        /*000e*/ 	.short	(.L_3 - .L_2)
	.align		4
.L_2:
        /*0010*/ 	.word	index@(_Z17convolution_gpu_xPK5PixelPS_PKfiiii)
        /*0014*/ 	.word	0x00000000


	//----- nvinfo : EIATTR_REGCOUNT
	.align		4
.L_3:
        /*0018*/ 	.byte	0x04, 0x2f
        /*001a*/ 	.short	(.L_5 - .L_4)
	.align		4
.L_4:
        /*001c*/ 	.word	index@(_Z17convolution_gpu_yPK5PixelPS_PKfiiii)
        /*0020*/ 	.word	0x00000020


	//----- nvinfo : EIATTR_FRAME_SIZE
	.align		4
.L_5:
        /*0024*/ 	.byte	0x04, 0x11
        /*0026*/ 	.short	(.L_7 - .L_6)
	.align		4
.L_6:
        /*0028*/ 	.word	index@(_Z17convolution_gpu_yPK5PixelPS_PKfiiii)
        /*002c*/ 	.word	0x00000000


	//----- nvinfo : EIATTR_MIN_STACK_SIZE
	.align		4
.L_7:
        /*0030*/ 	.byte	0x04, 0x12
        /*0032*/ 	.short	(.L_9 - .L_8)
	.align		4
.L_8:
        /*0034*/ 	.word	index@(_Z17convolution_gpu_yPK5PixelPS_PKfiiii)
        /*0038*/ 	.word	0x00000000


	//----- nvinfo : EIATTR_MIN_STACK_SIZE
	.align		4
.L_9:
        /*003c*/ 	.byte	0x04, 0x12
        /*003e*/ 	.short	(.L_11 - .L_10)
	.align		4
.L_10:
        /*0040*/ 	.word	index@(_Z17convolution_gpu_xPK5PixelPS_PKfiiii)
        /*0044*/ 	.word	0x00000000
.L_11:


//--------------------- .nv.compat                --------------------------
	.section	.nv.compat,"",@"SHT_CUDA_COMPAT_INFO"
	.align	4
        /*0000*/ 	.byte	0x02, 0x09, 0x00, 0x00, 0x02, 0x02, 0x01, 0x00, 0x02, 0x05, 0x05, 0x00, 0x03, 0x07, 0x01, 0x01
        /*0010*/ 	.byte	0x02, 0x03, 0x00, 0x00, 0x02, 0x06, 0x01, 0x00, 0x04, 0x0b, 0x08, 0x00, 0x09, 0x00, 0x00, 0x00
        /*0020*/ 	.byte	0x00, 0x00, 0x00, 0x00


//--------------------- .nv.info._Z17convolution_gpu_yPK5PixelPS_PKfiiii --------------------------
	.section	.nv.info._Z17convolution_gpu_yPK5PixelPS_PKfiiii,"",@"SHT_CUDA_INFO"
	.sectionflags	@""
	.align	4


	//----- nvinfo : EIATTR_CUDA_API_VERSION
	.align		4
        /*0000*/ 	.byte	0x04, 0x37
        /*0002*/ 	.short	(.L_13 - .L_12)
.L_12:
        /*0004*/ 	.word	0x00000082


	//----- nvinfo : EIATTR_KPARAM_INFO
	.align		4
.L_13:
        /*0008*/ 	.byte	0x04, 0x17
        /*000a*/ 	.short	(.L_15 - .L_14)
.L_14:
        /*000c*/ 	.word	0x00000000
        /*0010*/ 	.short	0x0006
        /*0012*/ 	.short	0x0024
        /*0014*/ 	.byte	0x00, 0xf0, 0x11, 0x00


	//----- nvinfo : EIATTR_KPARAM_INFO
	.align		4
.L_15:
        /*0018*/ 	.byte	0x04, 0x17
        /*001a*/ 	.short	(.L_17 - .L_16)
.L_16:
        /*001c*/ 	.word	0x00000000
        /*0020*/ 	.short	0x0005
        /*0022*/ 	.short	0x0020
        /*0024*/ 	.byte	0x00, 0xf0, 0x11, 0x00


	//----- nvinfo : EIATTR_KPARAM_INFO
	.align		4
.L_17:
        /*0028*/ 	.byte	0x04, 0x17
        /*002a*/ 	.short	(.L_19 - .L_18)
.L_18:
        /*002c*/ 	.word	0x00000000
        /*0030*/ 	.short	0x0004
        /*0032*/ 	.short	0x001c
        /*0034*/ 	.byte	0x00, 0xf0, 0x11, 0x00


	//----- nvinfo : EIATTR_KPARAM_INFO
	.align		4
.L_19:
        /*0038*/ 	.byte	0x04, 0x17
        /*003a*/ 	.short	(.L_21 - .L_20)
.L_20:
        /*003c*/ 	.word	0x00000000
        /*0040*/ 	.short	0x0003
        /*0042*/ 	.short	0x0018
        /*0044*/ 	.byte	0x00, 0xf0, 0x11, 0x00


	//----- nvinfo : EIATTR_KPARAM_INFO
	.align		4
.L_21:
        /*0048*/ 	.byte	0x04, 0x17
        /*004a*/ 	.short	(.L_23 - .L_22)
.L_22:
        /*004c*/ 	.word	0x00000000
        /*0050*/ 	.short	0x0002
        /*0052*/ 	.short	0x0010
        /*0054*/ 	.byte	0x00, 0xf5, 0x21, 0x00


	//----- nvinfo : EIATTR_KPARAM_INFO
	.align		4
.L_23:
        /*0058*/ 	.byte	0x04, 0x17
        /*005a*/ 	.short	(.L_25 - .L_24)
.L_24:
        /*005c*/ 	.word	0x00000000
        /*0060*/ 	.short	0x0001
        /*0062*/ 	.short	0x0008
        /*0064*/ 	.byte	0x00, 0xf5, 0x21, 0x00


	//----- nvinfo : EIATTR_KPARAM_INFO
	.align		4
.L_25:
        /*0068*/ 	.byte	0x04, 0x17
        /*006a*/ 	.short	(.L_27 - .L_26)
.L_26:
        /*006c*/ 	.word	0x00000000
        /*0070*/ 	.short	0x0000
        /*0072*/ 	.short	0x0000
        /*0074*/ 	.byte	0x00, 0xf5, 0x21, 0x00


	//----- nvinfo : EIATTR_SPARSE_MMA_MASK
	.align		4
.L_27:
        /*0078*/ 	.byte	0x03, 0x50
        /*007a*/ 	.short	0x0000


	//----- nvinfo : EIATTR_MAXREG_COUNT
	.align		4
        /*007c*/ 	.byte	0x03, 0x1b
        /*007e*/ 	.short	0x00ff


	//----- nvinfo : EIATTR_MERCURY_ISA_VERSION
	.align		4
        /*0080*/ 	.byte	0x03, 0x5f
        /*0082*/ 	.short	0x0101


	//----- nvinfo : EIATTR_VRC_CTA_INIT_COUNT
	.align		4
        /*0084*/ 	.byte	0x02, 0x4a
	.zero		1
	.zero		1


	//----- nvinfo : EIATTR_EXIT_INSTR_OFFSETS
	.align		4
        /*0088*/ 	.byte	0x04, 0x1c
        /*008a*/ 	.short	(.L_29 - .L_28)


	//   ....[0]....
.L_28:
        /*008c*/ 	.word	0x00000240


	//   ....[1]....
        /*0090*/ 	.word	0x00000d90


	//----- nvinfo : EIATTR_CBANK_PARAM_SIZE
	.align		4
.L_29:
        /*0094*/ 	.byte	0x03, 0x19
        /*0096*/ 	.short	0x0028


	//----- nvinfo : EIATTR_PARAM_CBANK
	.align		4
        /*0098*/ 	.byte	0x04, 0x0a
        /*009a*/ 	.short	(.L_31 - .L_30)
	.align		4
.L_30:
        /*009c*/ 	.word	index@(.nv.constant0._Z17convolution_gpu_yPK5PixelPS_PKfiiii)
        /*00a0*/ 	.short	0x0380
        /*00a2*/ 	.short	0x0028


	//----- nvinfo : EIATTR_SW_WAR
	.align		4
.L_31:
        /*00a4*/ 	.byte	0x04, 0x36
        /*00a6*/ 	.short	(.L_33 - .L_32)
.L_32:
        /*00a8*/ 	.word	0x00000008
.L_33:


//--------------------- .nv.info._Z17convolution_gpu_xPK5PixelPS_PKfiiii --------------------------
	.section	.nv.info._Z17convolution_gpu_xPK5PixelPS_PKfiiii,"",@"SHT_CUDA_INFO"
	.sectionflags	@""
	.align	4


	//----- nvinfo : EIATTR_CUDA_API_VERSION
	.align		4
        /*0000*/ 	.byte	0x04, 0x37
        /*0002*/ 	.short	(.L_35 - .L_34)
.L_34:
        /*0004*/ 	.word	0x00000082


	//----- nvinfo : EIATTR_KPARAM_INFO
	.align		4
.L_35:
        /*0008*/ 	.byte	0x04, 0x17
        /*000a*/ 	.short	(.L_37 - .L_36)
.L_36:
        /*000c*/ 	.word	0x00000000
        /*0010*/ 	.short	0x0006
        /*0012*/ 	.short	0x0024
        /*0014*/ 	.byte	0x00, 0xf0, 0x11, 0x00


	//----- nvinfo : EIATTR_KPARAM_INFO
	.align		4
.L_37:
        /*0018*/ 	.byte	0x04, 0x17
        /*001a*/ 	.short	(.L_39 - .L_38)
.L_38:
        /*001c*/ 	.word	0x00000000
        /*0020*/ 	.short	0x0005
        /*0022*/ 	.short	0x0020
        /*0024*/ 	.byte	0x00, 0xf0, 0x11, 0x00


	//----- nvinfo : EIATTR_KPARAM_INFO
	.align		4
.L_39:
        /*0028*/ 	.byte	0x04, 0x17
        /*002a*/ 	.short	(.L_41 - .L_40)
.L_40:
        /*002c*/ 	.word	0x00000000
        /*0030*/ 	.short	0x0004
        /*0032*/ 	.short	0x001c
        /*0034*/ 	.byte	0x00, 0xf0, 0x11, 0x00


	//----- nvinfo : EIATTR_KPARAM_INFO
	.align		4
.L_41:
        /*0038*/ 	.byte	0x04, 0x17
        /*003a*/ 	.short	(.L_43 - .L_42)
.L_42:
        /*003c*/ 	.word	0x00000000
        /*0040*/ 	.short	0x0003
        /*0042*/ 	.short	0x0018
        /*0044*/ 	.byte	0x00, 0xf0, 0x11, 0x00


	//----- nvinfo : EIATTR_KPARAM_INFO
	.align		4
.L_43:
        /*0048*/ 	.byte	0x04, 0x17
        /*004a*/ 	.short	(.L_45 - .L_44)
.L_44:
        /*004c*/ 	.word	0x00000000
        /*0050*/ 	.short	0x0002
        /*0052*/ 	.short	0x0010
        /*0054*/ 	.byte	0x00, 0xf5, 0x21, 0x00


	//----- nvinfo : EIATTR_KPARAM_INFO
	.align		4
.L_45:
        /*0058*/ 	.byte	0x04, 0x17
        /*005a*/ 	.short	(.L_47 - .L_46)
.L_46:
        /*005c*/ 	.word	0x00000000
        /*0060*/ 	.short	0x0001
        /*0062*/ 	.short	0x0008
        /*0064*/ 	.byte	0x00, 0xf5, 0x21, 0x00


	//----- nvinfo : EIATTR_KPARAM_INFO
	.align		4
.L_47:
        /*0068*/ 	.byte	0x04, 0x17
        /*006a*/ 	.short	(.L_49 - .L_48)
.L_48:
        /*006c*/ 	.word	0x00000000
        /*0070*/ 	.short	0x0000
        /*0072*/ 	.short	0x0000
        /*0074*/ 	.byte	0x00, 0xf5, 0x21, 0x00


	//----- nvinfo : EIATTR_SPARSE_MMA_MASK
	.align		4
.L_49:
        /*0078*/ 	.byte	0x03, 0x50
        /*007a*/ 	.short	0x0000


	//----- nvinfo : EIATTR_MAXREG_COUNT
	.align		4
        /*007c*/ 	.byte	0x03, 0x1b
        /*007e*/ 	.short	0x00ff


	//----- nvinfo : EIATTR_MERCURY_ISA_VERSION
	.align		4
        /*0080*/ 	.byte	0x03, 0x5f
        /*0082*/ 	.short	0x0101


	//----- nvinfo : EIATTR_VRC_CTA_INIT_COUNT
	.align		4
        /*0084*/ 	.byte	0x02, 0x4a
	.zero		1
	.zero		1


	//----- nvinfo : EIATTR_EXIT_INSTR_OFFSETS
	.align		4
        /*0088*/ 	.byte	0x04, 0x1c
        /*008a*/ 	.short	(.L_51 - .L_50)


	//   ....[0]....
.L_50:
        /*008c*/ 	.word	0x00000220


	//   ....[1]....
        /*0090*/ 	.word	0x00000cc0


	//----- nvinfo : EIATTR_CBANK_PARAM_SIZE
	.align		4
.L_51:
        /*0094*/ 	.byte	0x03, 0x19
        /*0096*/ 	.short	0x0028


	//----- nvinfo : EIATTR_PARAM_CBANK
	.align		4
        /*0098*/ 	.byte	0x04, 0x0a
        /*009a*/ 	.short	(.L_53 - .L_52)
	.align		4
.L_52:
        /*009c*/ 	.word	index@(.nv.constant0._Z17convolution_gpu_xPK5PixelPS_PKfiiii)
        /*00a0*/ 	.short	0x0380
        /*00a2*/ 	.short	0x0028


	//----- nvinfo : EIATTR_SW_WAR
	.align		4
.L_53:
        /*00a4*/ 	.byte	0x04, 0x36
        /*00a6*/ 	.short	(.L_55 - .L_54)
.L_54:
        /*00a8*/ 	.word	0x00000008
.L_55:


//--------------------- .nv.callgraph             --------------------------
	.section	.nv.callgraph,"",@"SHT_CUDA_CALLGRAPH"
	.align	4
	.sectionentsize	8
	.align		4
        /*0000*/ 	.word	0x00000000
	.align		4
        /*0004*/ 	.word	0xffffffff
	.align		4
        /*0008*/ 	.word	0x00000000
	.align		4
        /*000c*/ 	.word	0xfffffffe
	.align		4
        /*0010*/ 	.word	0x00000000
	.align		4
        /*0014*/ 	.word	0xfffffffd
	.align		4
        /*0018*/ 	.word	0x00000000
	.align		4
        /*001c*/ 	.word	0xfffffffc


//--------------------- .text._Z17convolution_gpu_yPK5PixelPS_PKfiiii --------------------------
	.section	.text._Z17convolution_gpu_yPK5PixelPS_PKfiiii,"ax",@progbits
	.align	128
        .global         _Z17convolution_gpu_yPK5PixelPS_PKfiiii
        .type           _Z17convolution_gpu_yPK5PixelPS_PKfiiii,@function
        .size           _Z17convolution_gpu_yPK5PixelPS_PKfiiii,(.L_x_11 - _Z17convolution_gpu_yPK5PixelPS_PKfiiii)
        .other          _Z17convolution_gpu_yPK5PixelPS_PKfiiii,@"STO_CUDA_ENTRY STV_DEFAULT"
_Z17convolution_gpu_yPK5PixelPS_PKfiiii:
.text._Z17convolution_gpu_yPK5PixelPS_PKfiiii:
[----:B------:R-:W-:Y:S08]  /*0000*/  LDC R1, c[0x0][0x37c] ;  /* 0x0000df00ff017b82 */ /* 0x000ff00000000800 */
[----:B------:R-:W0:Y:S01]  /*0010*/  LDC R13, c[0x0][0x398] ;  /* 0x0000e600ff0d7b82 */ /* 0x000e220000000800 */
[----:B------:R-:W1:Y:S07]  /*0020*/  S2R R0, SR_TID.X ;  /* 0x0000000000007919 */ /* 0x000e6e0000002100 */
[----:B------:R-:W1:Y:S08]  /*0030*/  S2UR UR4, SR_CTAID.X ;  /* 0x00000000000479c3 */ /* 0x000e700000002500 */
[----:B------:R-:W1:Y:S01]  /*0040*/  LDC R5, c[0x0][0x360] ;  /* 0x0000d800ff057b82 */ /* 0x000e620000000800 */
[----:B0-----:R-:W-:-:S04]  /*0050*/  IABS R7, R13 ;  /* 0x0000000d00077213 */ /* 0x001fc80000000000 */
[----:B------:R-:W0:Y:S01]  /*0060*/  I2F.RP R4, R7 ;  /* 0x0000000700047306 */ /* 0x000e220000209400 */
[----:B-1----:R-:W-:-:S07]  /*0070*/  IMAD R0, R5, UR4, R0 ;  /* 0x0000000405007c24 */ /* 0x002fce000f8e0200 */
[----:B0-----:R-:W0:Y:S02]  /*0080*/  MUFU.RCP R4, R4 ;  /* 0x0000000400047308 */ /* 0x001e240000001000 */
[----:B0-----:R-:W-:-:S06]  /*0090*/  IADD3 R2, PT, PT, R4, 0xffffffe, RZ ;  /* 0x0ffffffe04027810 */ /* 0x001fcc0007ffe0ff */
[----:B------:R0:W1:Y:S02]  /*00a0*/  F2I.FTZ.U32.TRUNC.NTZ R3, R2 ;  /* 0x0000000200037305 */ /* 0x000064000021f000 */
[----:B0-----:R-:W-:Y:S01]  /*00b0*/  HFMA2 R2, -RZ, RZ, 0, 0 ;  /* 0x00000000ff027431 */ /* 0x001fe200000001ff */
[----:B-1----:R-:W-:-:S05]  /*00c0*/  IADD3 R6, PT, PT, RZ, -R3, RZ ;  /* 0x80000003ff067210 */ /* 0x002fca0007ffe0ff */
[----:B------:R-:W-:Y:S01]  /*00d0*/  IMAD R5, R6, R7, RZ ;  /* 0x0000000706057224 */ /* 0x000fe200078e02ff */
[----:B------:R-:W-:-:S03]  /*00e0*/  IABS R6, R0 ;  /* 0x0000000000067213 */ /* 0x000fc60000000000 */
[----:B------:R-:W-:Y:S01]  /*00f0*/  IMAD.HI.U32 R3, R3, R5, R2 ;  /* 0x0000000503037227 */ /* 0x000fe200078e0002 */
[----:B------:R-:W-:-:S04]  /*0100*/  LOP3.LUT R5, R0, R13, RZ, 0x3c, !PT ;  /* 0x0000000d00057212 */ /* 0x000fc800078e3cff */
[----:B------:R-:W-:Y:S01]  /*0110*/  ISETP.GE.AND P1, PT, R5, RZ, PT ;  /* 0x000000ff0500720c */ /* 0x000fe20003f26270 */
[----:B------:R-:W-:-:S05]  /*0120*/  IMAD.HI.U32 R4, R3, R6, RZ ;  /* 0x0000000603047227 */ /* 0x000fca00078e00ff */
[----:B------:R-:W-:-:S05]  /*0130*/  IADD3 R3, PT, PT, -R4, RZ, RZ ;  /* 0x000000ff04037210 */ /* 0x000fca0007ffe1ff */
[----:B------:R-:W-:-:S05]  /*0140*/  IMAD R2, R7, R3, R6 ;  /* 0x0000000307027224 */ /* 0x000fca00078e0206 */
[----:B------:R-:W-:-:S13]  /*0150*/  ISETP.GT.U32.AND P2, PT, R7, R2, PT ;  /* 0x000000020700720c */ /* 0x000fda0003f44070 */
[-C--:B------:R-:W-:Y:S02]  /*0160*/  @!P2 IADD3 R2, PT, PT, R2, -R7.reuse, RZ ;  /* 0x800000070202a210 */ /* 0x080fe40007ffe0ff */
[----:B------:R-:W-:Y:S02]  /*0170*/  @!P2 IADD3 R4, PT, PT, R4, 0x1, RZ ;  /* 0x000000010404a810 */ /* 0x000fe40007ffe0ff */
[----:B------:R-:W-:Y:S02]  /*0180*/  ISETP.GE.U32.AND P0, PT, R2, R7, PT ;  /* 0x000000070200720c */ /* 0x000fe40003f06070 */
[----:B------:R-:W0:Y:S01]  /*0190*/  LDC.64 R2, c[0x0][0x3a0] ;  /* 0x0000e800ff027b82 */ /* 0x000e220000000a00 */
[----:B------:R-:W-:-:S10]  /*01a0*/  ISETP.NE.AND P2, PT, R13, RZ, PT ;  /* 0x000000ff0d00720c */ /* 0x000fd40003f45270 */
[----:B------:R-:W-:-:S04]  /*01b0*/  @P0 IADD3 R4, PT, PT, R4, 0x1, RZ ;  /* 0x0000000104040810 */ /* 0x000fc80007ffe0ff */
[----:B------:R-:W-:Y:S02]  /*01c0*/  @!P1 IADD3 R4, PT, PT, -R4, RZ, RZ ;  /* 0x000000ff04049210 */ /* 0x000fe40007ffe1ff */
[----:B------:R-:W-:-:S05]  /*01d0*/  @!P2 LOP3.LUT R4, RZ, R13, RZ, 0x33, !PT ;  /* 0x0000000dff04a212 */ /* 0x000fca00078e33ff */
[----:B------:R-:W-:Y:S01]  /*01e0*/  IMAD R5, R4, R13, R13 ;  /* 0x0000000d04057224 */ /* 0x000fe200078e020d */
[----:B0-----:R-:W-:-:S04]  /*01f0*/  IADD3 R4, PT, PT, -R2, 0x1, RZ ;  /* 0x0000000102047810 */ /* 0x001fc80007ffe1ff */
[----:B------:R-:W-:Y:S01]  /*0200*/  IADD3 R5, PT, PT, R5, -R2, RZ ;  /* 0x8000000205057210 */ /* 0x000fe20007ffe0ff */
[----:B------:R-:W-:-:S03]  /*0210*/  IMAD R3, R13, R4, R3 ;  /* 0x000000040d037224 */ /* 0x000fc600078e0203 */
[----:B------:R-:W-:-:S04]  /*0220*/  ISETP.GT.AND P0, PT, R0, R5, PT ;  /* 0x000000050000720c */ /* 0x000fc80003f04270 */
[----:B------:R-:W-:-:S13]  /*0230*/  ISETP.GE.OR P0, PT, R0, R3, P0 ;  /* 0x000000030000720c */ /* 0x000fda0000706670 */
[----:B------:R-:W-:Y:S05]  /*0240*/  @P0 EXIT ;  /* 0x000000000000094d */ /* 0x000fea0003800000 */
[----:B------:R-:W-:Y:S01]  /*0250*/  ISETP.GE.AND P0, PT, R2, 0x1, PT ;  /* 0x000000010200780c */ /* 0x000fe20003f06270 */
[----:B------:R-:W0:Y:S01]  /*0260*/  LDCU.64 UR6, c[0x0][0x358] ;  /* 0x00006b00ff0677ac */ /* 0x000e220008000a00 */
[----:B------:R-:W-:Y:S02]  /*0270*/  MOV R17, RZ ;  /* 0x000000ff00117202 */ /* 0x000fe40000000f00 */
[----:B------:R-:W-:Y:S02]  /*0280*/  MOV R19, RZ ;  /* 0x000000ff00137202 */ /* 0x000fe40000000f00 */
[----:B------:R-:W-:-:S07]  /*0290*/  MOV R25, RZ ;  /* 0x000000ff00197202 */ /* 0x000fce0000000f00 */
[----:B------:R-:W-:Y:S05]  /*02a0*/  @!P0 BRA `(.L_x_0) ;  /* 0x0000000800a48947 */ /* 0x000fea0003800000 */
[C---:B------:R-:W-:Y:S01]  /*02b0*/  ISETP.GE.U32.AND P1, PT, R2.reuse, 0x8, PT ;  /* 0x000000080200780c */ /* 0x040fe20003f26070 */
[----:B------:R-:W-:Y:S01]  /*02c0*/  HFMA2 R14, -RZ, RZ, 0, 0 ;  /* 0x00000000ff0e7431 */ /* 0x000fe200000001ff */
[----:B------:R-:W-:Y:S01]  /*02d0*/  LOP3.LUT R27, R2, 0x7, RZ, 0xc0, !PT ;  /* 0x00000007021b7812 */ /* 0x000fe200078ec0ff */
[----:B------:R-:W-:Y:S01]  /*02e0*/  HFMA2 R17, -RZ, RZ, 0, 0 ;  /* 0x00000000ff117431 */ /* 0x000fe200000001ff */
[----:B------:R-:W-:Y:S02]  /*02f0*/  MOV R25, RZ ;  /* 0x000000ff00197202 */ /* 0x000fe40000000f00 */
[----:B------:R-:W-:Y:S02]  /*0300*/  ISETP.NE.AND P0, PT, R27, RZ, PT ;  /* 0x000000ff1b00720c */ /* 0x000fe40003f05270 */
[----:B------:R-:W-:-:S05]  /*0310*/  MOV R19, RZ ;  /* 0x000000ff00137202 */ /* 0x000fca0000000f00 */
[----:B------:R-:W-:Y:S06]  /*0320*/  @!P1 BRA `(.L_x_1) ;  /* 0x0000000400409947 */ /* 0x000fec0003800000 */
[----:B------:R-:W1:Y:S01]  /*0330*/  LDCU.64 UR4, c[0x0][0x390] ;  /* 0x00007200ff0477ac */ /* 0x000e620008000a00 */
[----:B------:R-:W-:Y:S02]  /*0340*/  LOP3.LUT R14, R2, 0x7ffffff8, RZ, 0xc0, !PT ;  /* 0x7ffffff8020e7812 */ /* 0x000fe400078ec0ff */
[----:B------:R-:W-:Y:S02]  /*0350*/  MOV R25, RZ ;  /* 0x000000ff00197202 */ /* 0x000fe40000000f00 */
[----:B------:R-:W-:Y:S02]  /*0360*/  MOV R12, R0 ;  /* 0x00000000000c7202 */ /* 0x000fe40000000f00 */
[----:B------:R-:W-:Y:S01]  /*0370*/  IADD3 R3, PT, PT, -R14, RZ, RZ ;  /* 0x000000ff0e037210 */ /* 0x000fe20007ffe1ff */
[----:B-1----:R-:W-:-:S04]  /*0380*/  UIADD3 UR4, UP0, UPT, UR4, 0x10, URZ ;  /* 0x0000001004047890 */ /* 0x002fc8000ff1e0ff */
[----:B------:R-:W-:Y:S02]  /*0390*/  UIADD3.X UR5, UPT, UPT, URZ, UR5, URZ, UP0, !UPT ;  /* 0x00000005ff057290 */ /* 0x000fe400087fe4ff */
[----:B------:R-:W-:-:S04]  /*03a0*/  MOV R4, UR4 ;  /* 0x0000000400047c02 */ /* 0x000fc80008000f00 */
[----:B------:R-:W-:-:S07]  /*03b0*/  MOV R5, UR5 ;  /* 0x0000000500057c02 */ /* 0x000fce0008000f00 */
.L_x_2:
[----:B------:R-:W1:Y:S01]  /*03c0*/  LDC.64 R8, c[0x0][0x380] ;  /* 0x0000e000ff087b82 */ /* 0x000e620000000a00 */
[----:B0-----:R-:W2:Y:S04]  /*03d0*/  LDG.E R26, desc[UR6][R4.64+-0x10] ;  /* 0xfffff006041a7981 */ /* 0x001ea8000c1e1900 */
[----:B------:R-:W3:Y:S04]  /*03e0*/  LDG.E R22, desc[UR6][R4.64+-0xc] ;  /* 0xfffff40604167981 */ /* 0x000ee8000c1e1900 */
[----:B------:R-:W4:Y:S01]  /*03f0*/  LDG.E R23, desc[UR6][R4.64+-0x8] ;  /* 0xfffff80604177981 */ /* 0x000f22000c1e1900 */
[----:B-1----:R-:W-:-:S05]  /*0400*/  IMAD.WIDE R8, R12, 0xc, R8 ;  /* 0x0000000c0c087825 */ /* 0x002fca00078e0208 */
[----:B------:R-:W2:Y:S01]  /*0410*/  LDG.E R16, desc[UR6][R8.64+0x4] ;  /* 0x0000040608107981 */ /* 0x000ea2000c1e1900 */
[----:B------:R-:W-:-:S03]  /*0420*/  IMAD.WIDE R10, R13, 0xc, R8 ;  /* 0x0000000c0d0a7825 */ /* 0x000fc600078e0208 */
[----:B------:R-:W5:Y:S04]  /*0430*/  LDG.E R15, desc[UR6][R8.64] ;  /* 0x00000006080f7981 */ /* 0x000f68000c1e1900 */
[----:B------:R0:W3:Y:S04]  /*0440*/  LDG.E R28, desc[UR6][R8.64+0x8] ;  /* 0x00000806081c7981 */ /* 0x0000e8000c1e1900 */
[----:B------:R-:W4:Y:S04]  /*0450*/  LDG.E R21, desc[UR6][R10.64] ;  /* 0x000000060a157981 */ /* 0x000f28000c1e1900 */
[----:B------:R-:W4:Y:S01]  /*0460*/  LDG.E R24, desc[UR6][R10.64+0x4] ;  /* 0x000004060a187981 */ /* 0x000f22000c1e1900 */
[----:B------:R-:W-:-:S03]  /*0470*/  IMAD.WIDE R6, R13, 0xc, R10 ;  /* 0x0000000c0d067825 */ /* 0x000fc600078e020a */
[----:B------:R1:W4:Y:S01]  /*0480*/  LDG.E R20, desc[UR6][R10.64+0x8] ;  /* 0x000008060a147981 */ /* 0x000322000c1e1900 */
[----:B0-----:R-:W-:-:S03]  /*0490*/  IMAD.WIDE R8, R13, 0xc, R6 ;  /* 0x0000000c0d087825 */ /* 0x001fc600078e0206 */
[----:B------:R-:W4:Y:S04]  /*04a0*/  LDG.E R18, desc[UR6][R6.64+0x4] ;  /* 0x0000040606127981 */ /* 0x000f28000c1e1900 */
[----:B------:R-:W4:Y:S01]  /*04b0*/  LDG.E R29, desc[UR6][R8.64+0x8] ;  /* 0x00000806081d7981 */ /* 0x000f22000c1e1900 */
[----:B-1----:R-:W-:-:S04]  /*04c0*/  IMAD.WIDE R10, R13, 0xc, R8 ;  /* 0x0000000c0d0a7825 */ /* 0x002fc800078e0208 */
[C---:B--2---:R-:W-:Y:S02]  /*04d0*/  FFMA R19, R26.reuse, R16, R19 ;  /* 0x000000101a137223 */ /* 0x044fe40000000013 */
[----:B------:R-:W2:Y:S01]  /*04e0*/  LDG.E R16, desc[UR6][R6.64] ;  /* 0x0000000606107981 */ /* 0x000ea2000c1e1900 */
[----:B-----5:R-:W-:-:S03]  /*04f0*/  FFMA R17, R26, R15, R17 ;  /* 0x0000000f1a117223 */ /* 0x020fc60000000011 */
[----:B------:R3:W5:Y:S02]  /*0500*/  LDG.E R15, desc[UR6][R6.64+0x8] ;  /* 0x00000806060f7981 */ /* 0x000764000c1e1900 */
[----:B---3--:R-:W-:Y:S02]  /*0510*/  FFMA R7, R26, R28, R25 ;  /* 0x0000001c1a077223 */ /* 0x008fe40000000019 */
[----:B------:R-:W3:Y:S04]  /*0520*/  LDG.E R25, desc[UR6][R4.64+-0x4] ;  /* 0xfffffc0604197981 */ /* 0x000ee8000c1e1900 */
[----:B------:R-:W3:Y:S01]  /*0530*/  LDG.E R26, desc[UR6][R8.64] ;  /* 0x00000006081a7981 */ /* 0x000ee2000c1e1900 */
[----:B----4-:R-:W-:-:S03]  /*0540*/  FFMA R6, R22, R21, R17 ;  /* 0x0000001516067223 */ /* 0x010fc60000000011 */
[----:B------:R0:W4:Y:S04]  /*0550*/  LDG.E R28, desc[UR6][R8.64+0x4] ;  /* 0x00000406081c7981 */ /* 0x000128000c1e1900 */
[----:B------:R-:W4:Y:S04]  /*0560*/  LDG.E R17, desc[UR6][R10.64] ;  /* 0x000000060a117981 */ /* 0x000f28000c1e1900 */
[----:B------:R-:W4:Y:S01]  /*0570*/  LDG.E R21, desc[UR6][R10.64+0x8] ;  /* 0x000008060a157981 */ /* 0x000f22000c1e1900 */
[----:B0-----:R-:W-:-:S03]  /*0580*/  FFMA R9, R22, R24, R19 ;  /* 0x0000001816097223 */ /* 0x001fc60000000013 */
[----:B------:R-:W4:Y:S04]  /*0590*/  LDG.E R24, desc[UR6][R4.64] ;  /* 0x0000000604187981 */ /* 0x000f28000c1e1900 */
[----:B------:R0:W4:Y:S01]  /*05a0*/  LDG.E R19, desc[UR6][R10.64+0x4] ;  /* 0x000004060a137981 */ /* 0x000122000c1e1900 */
[----:B------:R-:W-:Y:S01]  /*05b0*/  FFMA R20, R22, R20, R7 ;  /* 0x0000001416147223 */ /* 0x000fe20000000007 */
[C---:B------:R-:W-:Y:S01]  /*05c0*/  FFMA R18, R23.reuse, R18, R9 ;  /* 0x0000001217127223 */ /* 0x040fe20000000009 */
[----:B--2---:R-:W-:Y:S01]  /*05d0*/  FFMA R16, R23, R16, R6 ;  /* 0x0000001017107223 */ /* 0x004fe20000000006 */
[----:B------:R-:W-:-:S04]  /*05e0*/  IMAD.WIDE R6, R13, 0xc, R10 ;  /* 0x0000000c0d067825 */ /* 0x000fc800078e020a */
[----:B-----5:R-:W-:Y:S02]  /*05f0*/  FFMA R20, R23, R15, R20 ;  /* 0x0000000f17147223 */ /* 0x020fe40000000014 */
[----:B------:R-:W2:Y:S01]  /*0600*/  LDG.E R15, desc[UR6][R6.64+0x8] ;  /* 0x00000806060f7981 */ /* 0x000ea2000c1e1900 */
[----:B------:R-:W-:-:S05]  /*0610*/  IMAD.WIDE R8, R13, 0xc, R6 ;  /* 0x0000000c0d087825 */ /* 0x000fca00078e0206 */
[----:B------:R-:W5:Y:S01]  /*0620*/  LDG.E R22, desc[UR6][R8.64] ;  /* 0x0000000608167981 */ /* 0x000f62000c1e1900 */
[----:B---3--:R-:W-:-:S03]  /*0630*/  FFMA R26, R25, R26, R16 ;  /* 0x0000001a191a7223 */ /* 0x008fc60000000010 */
[----:B------:R-:W3:Y:S01]  /*0640*/  LDG.E R16, desc[UR6][R6.64+0x4] ;  /* 0x0000040606107981 */ /* 0x000ee2000c1e1900 */
[C---:B----4-:R-:W-:Y:S01]  /*0650*/  FFMA R23, R25.reuse, R28, R18 ;  /* 0x0000001c19177223 */ /* 0x050fe20000000012 */
[----:B------:R-:W-:Y:S02]  /*0660*/  FFMA R28, R25, R29, R20 ;  /* 0x0000001d191c7223 */ /* 0x000fe40000000014 */
[----:B------:R-:W4:Y:S01]  /*0670*/  LDG.E R18, desc[UR6][R6.64] ;  /* 0x0000000606127981 */ /* 0x000f22000c1e1900 */
[----:B0-----:R-:W-:-:S03]  /*0680*/  IMAD.WIDE R10, R13, 0xc, R8 ;  /* 0x0000000c0d0a7825 */ /* 0x001fc600078e0208 */
[----:B------:R-:W5:Y:S04]  /*0690*/  LDG.E R20, desc[UR6][R4.64+0x8] ;  /* 0x0000080604147981 */ /* 0x000f68000c1e1900 */
[----:B------:R-:W5:Y:S01]  /*06a0*/  LDG.E R29, desc[UR6][R8.64+0x8] ;  /* 0x00000806081d7981 */ /* 0x000f62000c1e1900 */
[----:B------:R-:W-:-:S03]  /*06b0*/  FFMA R25, R24, R17, R26 ;  /* 0x0000001118197223 */ /* 0x000fc6000000001a */
[----:B------:R-:W4:Y:S01]  /*06c0*/  LDG.E R26, desc[UR6][R4.64+0x4] ;  /* 0x00000406041a7981 */ /* 0x000f22000c1e1900 */
[C---:B------:R-:W-:Y:S01]  /*06d0*/  FFMA R28, R24.reuse, R21, R28 ;  /* 0x00000015181c7223 */ /* 0x040fe2000000001c */
[----:B------:R-:W-:Y:S02]  /*06e0*/  FFMA R19, R24, R19, R23 ;  /* 0x0000001318137223 */ /* 0x000fe40000000017 */
[----:B------:R-:W5:Y:S04]  /*06f0*/  LDG.E R17, desc[UR6][R8.64+0x4] ;  /* 0x0000040608117981 */ /* 0x000f68000c1e1900 */
[----:B------:R0:W5:Y:S04]  /*0700*/  LDG.E R6, desc[UR6][R4.64+0xc] ;  /* 0x00000c0604067981 */ /* 0x000168000c1e1900 */
[----:B------:R-:W5:Y:S04]  /*0710*/  LDG.E R23, desc[UR6][R10.64] ;  /* 0x000000060a177981 */ /* 0x000f68000c1e1900 */
[----:B------:R-:W5:Y:S04]  /*0720*/  LDG.E R7, desc[UR6][R10.64+0x4] ;  /* 0x000004060a077981 */ /* 0x000f68000c1e1900 */
[----:B------:R-:W5:Y:S01]  /*0730*/  LDG.E R21, desc[UR6][R10.64+0x8] ;  /* 0x000008060a157981 */ /* 0x000f62000c1e1900 */
[----:B------:R-:W-:-:S04]  /*0740*/  IADD3 R3, PT, PT, R3, 0x8, RZ ;  /* 0x0000000803037810 */ /* 0x000fc80007ffe0ff */
[----:B------:R-:W-:Y:S02]  /*0750*/  ISETP.NE.AND P1, PT, R3, RZ, PT ;  /* 0x000000ff0300720c */ /* 0x000fe40003f25270 */
[----:B0-----:R-:W-:Y:S02]  /*0760*/  IADD3 R4, P2, PT, R4, 0x20, RZ ;  /* 0x0000002004047810 */ /* 0x001fe40007f5e0ff */
[----:B------:R-:W-:Y:S02]  /*0770*/  LEA R12, R13, R12, 0x3 ;  /* 0x0000000c0d0c7211 */ /* 0x000fe400078e18ff */
[----:B------:R-:W-:Y:S01]  /*0780*/  IADD3.X R5, PT, PT, RZ, R5, RZ, P2, !PT ;  /* 0x00000005ff057210 */ /* 0x000fe200017fe4ff */
[C---:B----4-:R-:W-:Y:S01]  /*0790*/  FFMA R25, R26.reuse, R18, R25 ;  /* 0x000000121a197223 */ /* 0x050fe20000000019 */
[C---:B---3--:R-:W-:Y:S01]  /*07a0*/  FFMA R16, R26.reuse, R16, R19 ;  /* 0x000000101a107223 */ /* 0x048fe20000000013 */
[----:B--2---:R-:W-:Y:S02]  /*07b0*/  FFMA R28, R26, R15, R28 ;  /* 0x0000000f1a1c7223 */ /* 0x004fe4000000001c */
[C---:B-----5:R-:W-:Y:S01]  /*07c0*/  FFMA R25, R20.reuse, R22, R25 ;  /* 0x0000001614197223 */ /* 0x060fe20000000019 */
[C---:B------:R-:W-:Y:S01]  /*07d0*/  FFMA R16, R20.reuse, R17, R16 ;  /* 0x0000001114107223 */ /* 0x040fe20000000010 */
[----:B------:R-:W-:-:S02]  /*07e0*/  FFMA R28, R20, R29, R28 ;  /* 0x0000001d141c7223 */ /* 0x000fc4000000001c */
[C---:B------:R-:W-:Y:S01]  /*07f0*/  FFMA R17, R6.reuse, R23, R25 ;  /* 0x0000001706117223 */ /* 0x040fe20000000019 */
[C---:B------:R-:W-:Y:S01]  /*0800*/  FFMA R19, R6.reuse, R7, R16 ;  /* 0x0000000706137223 */ /* 0x040fe20000000010 */
[----:B------:R-:W-:Y:S01]  /*0810*/  FFMA R25, R6, R21, R28 ;  /* 0x0000001506197223 */ /* 0x000fe2000000001c */
[----:B------:R-:W-:Y:S06]  /*0820*/  @P1 BRA `(.L_x_2) ;  /* 0xfffffff800e41947 */ /* 0x000fec000383ffff */
.L_x_1:
[----:B------:R-:W-:Y:S05]  /*0830*/  @!P0 BRA `(.L_x_0) ;  /* 0x0000000400408947 */ /* 0x000fea0003800000 */
[----:B------:R-:W-:Y:S02]  /*0840*/  ISETP.GE.U32.AND P0, PT, R27, 0x4, PT ;  /* 0x000000041b00780c */ /* 0x000fe40003f06070 */
[----:B------:R-:W-:-:S04]  /*0850*/  LOP3.LUT R29, R2, 0x3, RZ, 0xc0, !PT ;  /* 0x00000003021d7812 */ /* 0x000fc800078ec0ff */
[----:B------:R-:W-:-:S07]  /*0860*/  ISETP.NE.AND P1, PT, R29, RZ, PT ;  /* 0x000000ff1d00720c */ /* 0x000fce0003f25270 */
[----:B------:R-:W-:Y:S06]  /*0870*/  @!P0 BRA `(.L_x_3) ;  /* 0x0000000000948947 */ /* 0x000fec0003800000 */
[----:B------:R-:W1:Y:S01]  /*0880*/  LDC.64 R26, c[0x0][0x380] ;  /* 0x0000e000ff1a7b82 */ /* 0x000e620000000a00 */
[----:B------:R-:W-:-:S07]  /*0890*/  IMAD R3, R14, R13, R0 ;  /* 0x0000000d0e037224 */ /* 0x000fce00078e0200 */
[----:B------:R-:W2:Y:S01]  /*08a0*/  LDC.64 R4, c[0x0][0x390] ;  /* 0x0000e400ff047b82 */ /* 0x000ea20000000a00 */
[----:B-1----:R-:W-:-:S05]  /*08b0*/  IMAD.WIDE R26, R3, 0xc, R26 ;  /* 0x0000000c031a7825 */ /* 0x002fca00078e021a */
[----:B0-----:R-:W3:Y:S01]  /*08c0*/  LDG.E R15, desc[UR6][R26.64] ;  /* 0x000000061a0f7981 */ /* 0x001ee2000c1e1900 */
[----:B------:R-:W-:-:S03]  /*08d0*/  IMAD.WIDE R8, R13, 0xc, R26 ;  /* 0x0000000c0d087825 */ /* 0x000fc600078e021a */
[----:B------:R-:W4:Y:S01]  /*08e0*/  LDG.E R22, desc[UR6][R26.64+0x4] ;  /* 0x000004061a167981 */ /* 0x000f22000c1e1900 */
[----:B--2---:R-:W-:-:S03]  /*08f0*/  IMAD.WIDE.U32 R4, R14, 0x4, R4 ;  /* 0x000000040e047825 */ /* 0x004fc600078e0004 */
[----:B------:R-:W2:Y:S01]  /*0900*/  LDG.E R20, desc[UR6][R26.64+0x8] ;  /* 0x000008061a147981 */ /* 0x000ea2000c1e1900 */
[----:B------:R-:W-:-:S03]  /*0910*/  IMAD.WIDE R6, R13, 0xc, R8 ;  /* 0x0000000c0d067825 */ /* 0x000fc600078e0208 */
[----:B------:R-:W3:Y:S04]  /*0920*/  LDG.E R18, desc[UR6][R4.64] ;  /* 0x0000000604127981 */ /* 0x000ee8000c1e1900 */
[----:B------:R-:W5:Y:S01]  /*0930*/  LDG.E R3, desc[UR6][R4.64+0x4] ;  /* 0x0000040604037981 */ /* 0x000f62000c1e1900 */
[----:B------:R-:W-:-:S03]  /*0940*/  IMAD.WIDE R10, R13, 0xc, R6 ;  /* 0x0000000c0d0a7825 */ /* 0x000fc600078e0206 */
[----:B------:R-:W5:Y:S04]  /*0950*/  LDG.E R16, desc[UR6][R8.64] ;  /* 0x0000000608107981 */ /* 0x000f68000c1e1900 */
        /* <DEDUP_REMOVED lines=9> */
[----:B------:R-:W5:Y:S01]  /*09f0*/  LDG.E R10, desc[UR6][R10.64+0x8] ;  /* 0x000008060a0a7981 */ /* 0x000f62000c1e1900 */
[----:B------:R-:W-:Y:S01]  /*0a00*/  IADD3 R14, PT, PT, R14, 0x4, RZ ;  /* 0x000000040e0e7810 */ /* 0x000fe20007ffe0ff */
[C---:B---3--:R-:W-:Y:S01]  /*0a10*/  FFMA R15, R18.reuse, R15, R17 ;  /* 0x0000000f120f7223 */ /* 0x048fe20000000011 */
[C---:B----4-:R-:W-:Y:S01]  /*0a20*/  FFMA R19, R18.reuse, R22, R19 ;  /* 0x0000001612137223 */ /* 0x050fe20000000013 */
[----:B--2---:R-:W-:-:S02]  /*0a30*/  FFMA R25, R18, R20, R25 ;  /* 0x0000001412197223 */ /* 0x004fc40000000019 */
[C---:B-----5:R-:W-:Y:S01]  /*0a40*/  FFMA R16, R3.reuse, R16, R15 ;  /* 0x0000001003107223 */ /* 0x060fe2000000000f */
[C---:B------:R-:W-:Y:S01]  /*0a50*/  FFMA R19, R3.reuse, R12, R19 ;  /* 0x0000000c03137223 */ /* 0x040fe20000000013 */
[----:B------:R-:W-:Y:S02]  /*0a60*/  FFMA R28, R3, R28, R25 ;  /* 0x0000001c031c7223 */ /* 0x000fe40000000019 */
[C---:B------:R-:W-:Y:S01]  /*0a70*/  FFMA R16, R21.reuse, R26, R16 ;  /* 0x0000001a15107223 */ /* 0x040fe20000000010 */
[C---:B------:R-:W-:Y:S01]  /*0a80*/  FFMA R19, R21.reuse, R24, R19 ;  /* 0x0000001815137223 */ /* 0x040fe20000000013 */
[----:B------:R-:W-:Y:S02]  /*0a90*/  FFMA R23, R21, R23, R28 ;  /* 0x0000001715177223 */ /* 0x000fe4000000001c */
[C---:B------:R-:W-:Y:S01]  /*0aa0*/  FFMA R17, R27.reuse, R6, R16 ;  /* 0x000000061b117223 */ /* 0x040fe20000000010 */
[C---:B------:R-:W-:Y:S01]  /*0ab0*/  FFMA R19, R27.reuse, R4, R19 ;  /* 0x000000041b137223 */ /* 0x040fe20000000013 */
[----:B------:R-:W-:-:S07]  /*0ac0*/  FFMA R25, R27, R10, R23 ;  /* 0x0000000a1b197223 */ /* 0x000fce0000000017 */
.L_x_3:
[----:B------:R-:W-:Y:S05]  /*0ad0*/  @!P1 BRA `(.L_x_0) ;  /* 0x0000000000989947 */ /* 0x000fea0003800000 */
[----:B------:R-:W-:Y:S02]  /*0ae0*/  ISETP.NE.AND P0, PT, R29, 0x1, PT ;  /* 0x000000011d00780c */ /* 0x000fe40003f05270 */
[----:B------:R-:W-:-:S04]  /*0af0*/  LOP3.LUT R2, R2, 0x1, RZ, 0xc0, !PT ;  /* 0x0000000102027812 */ /* 0x000fc800078ec0ff */
[----:B------:R-:W-:-:S07]  /*0b00*/  ISETP.NE.U32.AND P1, PT, R2, 0x1, PT ;  /* 0x000000010200780c */ /* 0x000fce0003f25070 */
[----:B------:R-:W-:Y:S06]  /*0b10*/  @!P0 BRA `(.L_x_4) ;  /* 0x0000000000548947 */ /* 0x000fec0003800000 */
[----:B------:R-:W1:Y:S01]  /*0b20*/  LDC.64 R4, c[0x0][0x380] ;  /* 0x0000e000ff047b82 */ /* 0x000e620000000a00 */
[----:B------:R-:W-:-:S07]  /*0b30*/  IMAD R7, R14, R13, R0 ;  /* 0x0000000d0e077224 */ /* 0x000fce00078e0200 */
[----:B------:R-:W2:Y:S01]  /*0b40*/  LDC.64 R2, c[0x0][0x390] ;  /* 0x0000e400ff027b82 */ /* 0x000ea20000000a00 */
[----:B-1----:R-:W-:-:S05]  /*0b50*/  IMAD.WIDE R6, R7, 0xc, R4 ;  /* 0x0000000c07067825 */ /* 0x002fca00078e0204 */
[----:B0-----:R-:W3:Y:S01]  /*0b60*/  LDG.E R9, desc[UR6][R6.64] ;  /* 0x0000000606097981 */ /* 0x001ee2000c1e1900 */
[----:B--2---:R-:W-:-:S03]  /*0b70*/  IMAD.WIDE.U32 R4, R14, 0x4, R2 ;  /* 0x000000040e047825 */ /* 0x004fc600078e0002 */
[----:B------:R-:W2:Y:S01]  /*0b80*/  LDG.E R10, desc[UR6][R6.64+0x4] ;  /* 0x00000406060a7981 */ /* 0x000ea2000c1e1900 */
[----:B------:R-:W-:-:S03]  /*0b90*/  IMAD.WIDE R2, R13, 0xc, R6 ;  /* 0x0000000c0d027825 */ /* 0x000fc600078e0206 */
[----:B------:R-:W3:Y:S04]  /*0ba0*/  LDG.E R8, desc[UR6][R4.64] ;  /* 0x0000000604087981 */ /* 0x000ee8000c1e1900 */
[----:B------:R-:W4:Y:S04]  /*0bb0*/  LDG.E R12, desc[UR6][R6.64+0x8] ;  /* 0x00000806060c7981 */ /* 0x000f28000c1e1900 */
[----:B------:R-:W5:Y:S04]  /*0bc0*/  LDG.E R16, desc[UR6][R4.64+0x4] ;  /* 0x0000040604107981 */ /* 0x000f68000c1e1900 */
[----:B------:R-:W5:Y:S04]  /*0bd0*/  LDG.E R11, desc[UR6][R2.64] ;  /* 0x00000006020b7981 */ /* 0x000f68000c1e1900 */
[----:B------:R-:W5:Y:S04]  /*0be0*/  LDG.E R15, desc[UR6][R2.64+0x4] ;  /* 0x00000406020f7981 */ /* 0x000f68000c1e1900 */
[----:B------:R-:W5:Y:S01]  /*0bf0*/  LDG.E R21, desc[UR6][R2.64+0x8] ;  /* 0x0000080602157981 */ /* 0x000f62000c1e1900 */
[----:B------:R-:W-:Y:S01]  /*0c00*/  IADD3 R14, PT, PT, R14, 0x2, RZ ;  /* 0x000000020e0e7810 */ /* 0x000fe20007ffe0ff */
[C---:B---3--:R-:W-:Y:S01]  /*0c10*/  FFMA R9, R8.reuse, R9, R17 ;  /* 0x0000000908097223 */ /* 0x048fe20000000011 */
[C---:B--2---:R-:W-:Y:S01]  /*0c20*/  FFMA R10, R8.reuse, R10, R19 ;  /* 0x0000000a080a7223 */ /* 0x044fe20000000013 */
[----:B----4-:R-:W-:-:S02]  /*0c30*/  FFMA R12, R8, R12, R25 ;  /* 0x0000000c080c7223 */ /* 0x010fc40000000019 */
[C---:B-----5:R-:W-:Y:S01]  /*0c40*/  FFMA R17, R16.reuse, R11, R9 ;  /* 0x0000000b10117223 */ /* 0x060fe20000000009 */
[C---:B------:R-:W-:Y:S01]  /*0c50*/  FFMA R19, R16.reuse, R15, R10 ;  /* 0x0000000f10137223 */ /* 0x040fe2000000000a */
[----:B------:R-:W-:-:S07]  /*0c60*/  FFMA R25, R16, R21, R12 ;  /* 0x0000001510197223 */ /* 0x000fce000000000c */
.L_x_4:
[----:B------:R-:W-:Y:S05]  /*0c70*/  @P1 BRA `(.L_x_0) ;  /* 0x0000000000301947 */ /* 0x000fea0003800000 */
[----:B------:R-:W1:Y:S01]  /*0c80*/  LDC.64 R2, c[0x0][0x390] ;  /* 0x0000e400ff027b82 */ /* 0x000e620000000a00 */
[----:B------:R-:W-:-:S07]  /*0c90*/  IMAD R13, R14, R13, R0 ;  /* 0x0000000d0e0d7224 */ /* 0x000fce00078e0200 */
[----:B------:R-:W2:Y:S01]  /*0ca0*/  LDC.64 R4, c[0x0][0x380] ;  /* 0x0000e000ff047b82 */ /* 0x000ea20000000a00 */
[----:B-1----:R-:W-:-:S06]  /*0cb0*/  IMAD.WIDE.U32 R14, R14, 0x4, R2 ;  /* 0x000000040e0e7825 */ /* 0x002fcc00078e0002 */
[----:B0-----:R-:W3:Y:S01]  /*0cc0*/  LDG.E R14, desc[UR6][R14.64] ;  /* 0x000000060e0e7981 */ /* 0x001ee2000c1e1900 */
[----:B--2---:R-:W-:-:S05]  /*0cd0*/  IMAD.WIDE R2, R13, 0xc, R4 ;  /* 0x0000000c0d027825 */ /* 0x004fca00078e0204 */
[----:B------:R-:W3:Y:S04]  /*0ce0*/  LDG.E R4, desc[UR6][R2.64] ;  /* 0x0000000602047981 */ /* 0x000ee8000c1e1900 */
[----:B------:R-:W2:Y:S04]  /*0cf0*/  LDG.E R6, desc[UR6][R2.64+0x4] ;  /* 0x0000040602067981 */ /* 0x000ea8000c1e1900 */
[----:B------:R-:W4:Y:S01]  /*0d00*/  LDG.E R8, desc[UR6][R2.64+0x8] ;  /* 0x0000080602087981 */ /* 0x000f22000c1e1900 */
[C---:B---3--:R-:W-:Y:S01]  /*0d10*/  FFMA R17, R14.reuse, R4, R17 ;  /* 0x000000040e117223 */ /* 0x048fe20000000011 */
[C---:B--2---:R-:W-:Y:S01]  /*0d20*/  FFMA R19, R14.reuse, R6, R19 ;  /* 0x000000060e137223 */ /* 0x044fe20000000013 */
[----:B----4-:R-:W-:-:S07]  /*0d30*/  FFMA R25, R14, R8, R25 ;  /* 0x000000080e197223 */ /* 0x010fce0000000019 */
.L_x_0:
[----:B------:R-:W1:Y:S02]  /*0d40*/  LDC.64 R2, c[0x0][0x388] ;  /* 0x0000e200ff027b82 */ /* 0x000e640000000a00 */
[----:B-1----:R-:W-:-:S05]  /*0d50*/  IMAD.WIDE R2, R0, 0xc, R2 ;  /* 0x0000000c00027825 */ /* 0x002fca00078e0202 */
[----:B0-----:R-:W-:Y:S04]  /*0d60*/  STG.E desc[UR6][R2.64], R17 ;  /* 0x0000001102007986 */ /* 0x001fe8000c101906 */
[----:B------:R-:W-:Y:S04]  /*0d70*/  STG.E desc[UR6][R2.64+0x4], R19 ;  /* 0x0000041302007986 */ /* 0x000fe8000c101906 */
[----:B------:R-:W-:Y:S01]  /*0d80*/  STG.E desc[UR6][R2.64+0x8], R25 ;  /* 0x0000081902007986 */ /* 0x000fe2000c101906 */
[----:B------:R-:W-:Y:S05]  /*0d90*/  EXIT ;  /* 0x000000000000794d */ /* 0x000fea0003800000 */
.L_x_5:
[----:B------:R-:W-:-:S00]  /*0da0*/  BRA `(.L_x_5) ;  /* 0xfffffffc00fc7947 */ /* 0x000fc0000383ffff */
[----:B------:R-:W-:-:S00]  /*0db0*/  NOP ;  /* 0x0000000000007918 */ /* 0x000fc00000000000 */
        /* <DEDUP_REMOVED lines=12> */
.L_x_11:


//--------------------- .text._Z17convolution_gpu_xPK5PixelPS_PKfiiii --------------------------
	.section	.text._Z17convolution_gpu_xPK5PixelPS_PKfiiii,"ax",@progbits
	.align	128
        .global         _Z17convolution_gpu_xPK5PixelPS_PKfiiii
        .type           _Z17convolution_gpu_xPK5PixelPS_PKfiiii,@function
        .size           _Z17convolution_gpu_xPK5PixelPS_PKfiiii,(.L_x_12 - _Z17convolution_gpu_xPK5PixelPS_PKfiiii)
        .other          _Z17convolution_gpu_xPK5PixelPS_PKfiiii,@"STO_CUDA_ENTRY STV_DEFAULT"
_Z17convolution_gpu_xPK5PixelPS_PKfiiii:
.text._Z17convolution_gpu_xPK5PixelPS_PKfiiii:
        /* <DEDUP_REMOVED lines=15> */
[----:B------:R-:W-:-:S06]  /*00f0*/  IMAD.HI.U32 R3, R3, R5, R2 ;  /* 0x0000000503037227 */ /* 0x000fcc00078e0002 */
[----:B------:R-:W-:-:S05]  /*0100*/  IMAD.HI.U32 R4, R3, R6, RZ ;  /* 0x0000000603047227 */ /* 0x000fca00078e00ff */
[----:B------:R-:W-:-:S05]  /*0110*/  IADD3 R3, PT, PT, -R4, RZ, RZ ;  /* 0x000000ff04037210 */ /* 0x000fca0007ffe1ff */
[----:B------:R-:W-:-:S05]  /*0120*/  IMAD R2, R7, R3, R6 ;  /* 0x0000000307027224 */ /* 0x000fca00078e0206 */
[----:B------:R-:W-:-:S13]  /*0130*/  ISETP.GT.U32.AND P2, PT, R7, R2, PT ;  /* 0x000000020700720c */ /* 0x000fda0003f44070 */
[-C--:B------:R-:W-:Y:S02]  /*0140*/  @!P2 IADD3 R2, PT, PT, R2, -R7.reuse, RZ ;  /* 0x800000070202a210 */ /* 0x080fe40007ffe0ff */
[----:B------:R-:W-:Y:S02]  /*0150*/  @!P2 IADD3 R4, PT, PT, R4, 0x1, RZ ;  /* 0x000000010404a810 */ /* 0x000fe40007ffe0ff */
[----:B------:R-:W-:Y:S02]  /*0160*/  ISETP.GE.U32.AND P0, PT, R2, R7, PT ;  /* 0x000000070200720c */ /* 0x000fe40003f06070 */
[----:B------:R-:W-:Y:S02]  /*0170*/  LOP3.LUT R2, R0, R9, RZ, 0x3c, !PT ;  /* 0x0000000900027212 */ /* 0x000fe400078e3cff */
[----:B------:R-:W-:Y:S02]  /*0180*/  ISETP.NE.AND P2, PT, R9, RZ, PT ;  /* 0x000000ff0900720c */ /* 0x000fe40003f45270 */
[----:B------:R-:W-:-:S02]  /*0190*/  ISETP.GE.AND P1, PT, R2, RZ, PT ;  /* 0x000000ff0200720c */ /* 0x000fc40003f26270 */
[----:B------:R-:W0:Y:S05]  /*01a0*/  LDC.64 R2, c[0x0][0x3a0] ;  /* 0x0000e800ff027b82 */ /* 0x000e2a0000000a00 */
[----:B------:R-:W-:-:S06]  /*01b0*/  @P0 IADD3 R4, PT, PT, R4, 0x1, RZ ;  /* 0x0000000104040810 */ /* 0x000fcc0007ffe0ff */
[----:B------:R-:W-:Y:S02]  /*01c0*/  @!P1 IADD3 R4, PT, PT, -R4, RZ, RZ ;  /* 0x000000ff04049210 */ /* 0x000fe40007ffe1ff */
[----:B------:R-:W-:-:S05]  /*01d0*/  @!P2 LOP3.LUT R4, RZ, R9, RZ, 0x33, !PT ;  /* 0x00000009ff04a212 */ /* 0x000fca00078e33ff */
[----:B------:R-:W-:-:S05]  /*01e0*/  IMAD R5, R4, R9, R9 ;  /* 0x0000000904057224 */ /* 0x000fca00078e0209 */
[----:B0-----:R-:W-:-:S04]  /*01f0*/  IADD3 R5, PT, PT, R5, -R2, RZ ;  /* 0x8000000205057210 */ /* 0x001fc80007ffe0ff */
[----:B------:R-:W-:-:S04]  /*0200*/  ISETP.GT.AND P0, PT, R0, R5, PT ;  /* 0x000000050000720c */ /* 0x000fc80003f04270 */
[----:B------:R-:W-:-:S13]  /*0210*/  ISETP.GE.OR P0, PT, R0, R3, P0 ;  /* 0x000000030000720c */ /* 0x000fda0000706670 */
[----:B------:R-:W-:Y:S05]  /*0220*/  @P0 EXIT ;  /* 0x000000000000094d */ /* 0x000fea0003800000 */
[----:B------:R-:W-:Y:S01]  /*0230*/  ISETP.GE.AND P0, PT, R2, 0x1, PT ;  /* 0x000000010200780c */ /* 0x000fe20003f06270 */
[----:B------:R-:W0:Y:S01]  /*0240*/  LDCU.64 UR8, c[0x0][0x358] ;  /* 0x00006b00ff0877ac */ /* 0x000e220008000a00 */
[----:B------:R-:W-:Y:S02]  /*0250*/  CS2R R10, SRZ ;  /* 0x00000000000a7805 */ /* 0x000fe4000001ff00 */
[----:B------:R-:W-:-:S09]  /*0260*/  MOV R12, RZ ;  /* 0x000000ff000c7202 */ /* 0x000fd20000000f00 */
[----:B------:R-:W-:Y:S05]  /*0270*/  @!P0 BRA `(.L_x_6) ;  /* 0x00000008007c8947 */ /* 0x000fea0003800000 */
[C---:B------:R-:W-:Y:S01]  /*0280*/  ISETP.GE.U32.AND P1, PT, R2.reuse, 0x8, PT ;  /* 0x000000080200780c */ /* 0x040fe20003f26070 */
[----:B------:R-:W-:Y:S01]  /*0290*/  HFMA2 R3, -RZ, RZ, 0, 0 ;  /* 0x00000000ff037431 */ /* 0x000fe200000001ff */
[----:B------:R-:W-:Y:S02]  /*02a0*/  LOP3.LUT R16, R2, 0x7, RZ, 0xc0, !PT ;  /* 0x0000000702107812 */ /* 0x000fe400078ec0ff */
[----:B------:R-:W-:Y:S02]  /*02b0*/  CS2R R10, SRZ ;  /* 0x00000000000a7805 */ /* 0x000fe4000001ff00 */
[----:B------:R-:W-:Y:S02]  /*02c0*/  MOV R12, RZ ;  /* 0x000000ff000c7202 */ /* 0x000fe40000000f00 */
[----:B------:R-:W-:-:S05]  /*02d0*/  ISETP.NE.AND P0, PT, R16, RZ, PT ;  /* 0x000000ff1000720c */ /* 0x000fca0003f05270 */
[----:B------:R-:W-:Y:S08]  /*02e0*/  @!P1 BRA `(.L_x_7) ;  /* 0x0000000400349947 */ /* 0x000ff00003800000 */
[----:B------:R-:W1:Y:S01]  /*02f0*/  LDCU.64 UR6, c[0x0][0x390] ;  /* 0x00007200ff0677ac */ /* 0x000e620008000a00 */
[----:B------:R-:W-:Y:S02]  /*0300*/  LOP3.LUT R3, R2, 0x7ffffff8, RZ, 0xc0, !PT ;  /* 0x7ffffff802037812 */ /* 0x000fe400078ec0ff */
[----:B------:R-:W-:Y:S01]  /*0310*/  MOV R12, RZ ;  /* 0x000000ff000c7202 */ /* 0x000fe20000000f00 */
[----:B------:R-:W2:Y:S01]  /*0320*/  LDCU.64 UR4, c[0x0][0x380] ;  /* 0x00007000ff0477ac */ /* 0x000ea20008000a00 */
[----:B------:R-:W-:Y:S02]  /*0330*/  MOV R9, R0 ;  /* 0x0000000000097202 */ /* 0x000fe40000000f00 */
[----:B------:R-:W-:Y:S01]  /*0340*/  IADD3 R8, PT, PT, -R3, RZ, RZ ;  /* 0x000000ff03087210 */ /* 0x000fe20007ffe1ff */
[----:B-1----:R-:W-:-:S04]  /*0350*/  UIADD3 UR6, UP0, UPT, UR6, 0x10, URZ ;  /* 0x0000001006067890 */ /* 0x002fc8000ff1e0ff */
[----:B------:R-:W-:Y:S02]  /*0360*/  UIADD3.X UR7, UPT, UPT, URZ, UR7, URZ, UP0, !UPT ;  /* 0x00000007ff077290 */ /* 0x000fe400087fe4ff */
[----:B--2---:R-:W-:Y:S01]  /*0370*/  UIADD3 UR4, UP1, UPT, UR4, 0x30, URZ ;  /* 0x0000003004047890 */ /* 0x004fe2000ff3e0ff */
[----:B------:R-:W-:-:S03]  /*0380*/  MOV R4, UR6 ;  /* 0x0000000600047c02 */ /* 0x000fc60008000f00 */
[----:B------:R-:W-:Y:S01]  /*0390*/  MOV R5, UR7 ;  /* 0x0000000700057c02 */ /* 0x000fe20008000f00 */
[----:B------:R-:W-:-:S12]  /*03a0*/  UIADD3.X UR5, UPT, UPT, URZ, UR5, URZ, UP1, !UPT ;  /* 0x00000005ff057290 */ /* 0x000fd80008ffe4ff */
.L_x_8:
[----:B------:R-:W-:Y:S01]  /*03b0*/  MOV R6, UR4 ;  /* 0x0000000400067c02 */ /* 0x000fe20008000f00 */
[----:B0-----:R-:W2:Y:S01]  /*03c0*/  LDG.E R15, desc[UR8][R4.64+-0x10] ;  /* 0xfffff008040f7981 */ /* 0x001ea2000c1e1900 */
[----:B------:R-:W-:-:S03]  /*03d0*/  MOV R7, UR5 ;  /* 0x0000000500077c02 */ /* 0x000fc60008000f00 */
[----:B------:R-:W3:Y:S01]  /*03e0*/  LDG.E R13, desc[UR8][R4.64+-0xc] ;  /* 0xfffff408040d7981 */ /* 0x000ee2000c1e1900 */
[----:B------:R-:W-:-:S03]  /*03f0*/  IMAD.WIDE R6, R9, 0xc, R6 ;  /* 0x0000000c09067825 */ /* 0x000fc600078e0206 */
[----:B------:R-:W4:Y:S04]  /*0400*/  LDG.E R23, desc[UR8][R4.64+-0x8] ;  /* 0xfffff80804177981 */ /* 0x000f28000c1e1900 */
[----:B------:R-:W2:Y:S04]  /*0410*/  LDG.E R14, desc[UR8][R6.64+-0x30] ;  /* 0xffffd008060e7981 */ /* 0x000ea8000c1e1900 */
[----:B------:R-:W5:Y:S04]  /*0420*/  LDG.E R18, desc[UR8][R6.64+-0x2c] ;  /* 0xffffd40806127981 */ /* 0x000f68000c1e1900 */
[----:B------:R-:W3:Y:S04]  /*0430*/  LDG.E R19, desc[UR8][R6.64+-0x24] ;  /* 0xffffdc0806137981 */ /* 0x000ee8000c1e1900 */
[----:B------:R-:W4:Y:S04]  /*0440*/  LDG.E R17, desc[UR8][R6.64+-0x28] ;  /* 0xffffd80806117981 */ /* 0x000f28000c1e1900 */
[----:B------:R-:W4:Y:S04]  /*0450*/  LDG.E R21, desc[UR8][R6.64+-0x20] ;  /* 0xffffe00806157981 */ /* 0x000f28000c1e1900 */
[----:B------:R-:W4:Y:S04]  /*0460*/  LDG.E R22, desc[UR8][R6.64+-0x1c] ;  /* 0xffffe40806167981 */ /* 0x000f28000c1e1900 */
[----:B------:R-:W4:Y:S04]  /*0470*/  LDG.E R25, desc[UR8][R6.64+-0x14] ;  /* 0xffffec0806197981 */ /* 0x000f28000c1e1900 */
[----:B------:R-:W4:Y:S04]  /*0480*/  LDG.E R24, desc[UR8][R6.64+-0x18] ;  /* 0xffffe80806187981 */ /* 0x000f28000c1e1900 */
[----:B------:R-:W4:Y:S04]  /*0490*/  LDG.E R27, desc[UR8][R6.64+-0x10] ;  /* 0xfffff008061b7981 */ /* 0x000f28000c1e1900 */
[----:B------:R-:W4:Y:S04]  /*04a0*/  LDG.E R28, desc[UR8][R6.64+0x10] ;  /* 0x00001008061c7981 */ /* 0x000f28000c1e1900 */
[----:B------:R-:W4:Y:S01]  /*04b0*/  LDG.E R26, desc[UR8][R6.64+0xc] ;  /* 0x00000c08061a7981 */ /* 0x000f22000c1e1900 */
[----:B--2---:R-:W-:-:S03]  /*04c0*/  FFMA R14, R15, R14, R10 ;  /* 0x0000000e0f0e7223 */ /* 0x004fc6000000000a */
[----:B------:R-:W2:Y:S01]  /*04d0*/  LDG.E R10, desc[UR8][R4.64] ;  /* 0x00000008040a7981 */ /* 0x000ea2000c1e1900 */
[----:B-----5:R-:W-:-:S03]  /*04e0*/  FFMA R18, R15, R18, R11 ;  /* 0x000000120f127223 */ /* 0x020fc6000000000b */
[----:B------:R-:W2:Y:S01]  /*04f0*/  LDG.E R11, desc[UR8][R6.64+0x4] ;  /* 0x00000408060b7981 */ /* 0x000ea2000c1e1900 */
[----:B---3--:R-:W-:-:S03]  /*0500*/  FFMA R20, R13, R19, R14 ;  /* 0x000000130d147223 */ /* 0x008fc6000000000e */
[----:B------:R-:W3:Y:S04]  /*0510*/  LDG.E R14, desc[UR8][R4.64+-0x4] ;  /* 0xfffffc08040e7981 */ /* 0x000ee8000c1e1900 */
[----:B------:R-:W3:Y:S01]  /*0520*/  LDG.E R19, desc[UR8][R6.64+-0x8] ;  /* 0xfffff80806137981 */ /* 0x000ee2000c1e1900 */
[----:B----4-:R-:W-:Y:S01]  /*0530*/  FFMA R12, R15, R17, R12 ;  /* 0x000000110f0c7223 */ /* 0x010fe2000000000c */
[C---:B------:R-:W-:Y:S02]  /*0540*/  FFMA R18, R13.reuse, R21, R18 ;  /* 0x000000150d127223 */ /* 0x040fe40000000012 */
[----:B------:R-:W4:Y:S04]  /*0550*/  LDG.E R21, desc[UR8][R6.64+-0xc] ;  /* 0xfffff40806157981 */ /* 0x000f28000c1e1900 */
[----:B------:R-:W5:Y:S04]  /*0560*/  LDG.E R17, desc[UR8][R6.64+-0x4] ;  /* 0xfffffc0806117981 */ /* 0x000f68000c1e1900 */
[----:B------:R-:W5:Y:S01]  /*0570*/  LDG.E R15, desc[UR8][R6.64] ;  /* 0x00000008060f7981 */ /* 0x000f62000c1e1900 */
[----:B------:R-:W-:Y:S01]  /*0580*/  FFMA R12, R13, R22, R12 ;  /* 0x000000160d0c7223 */ /* 0x000fe2000000000c */
[C---:B------:R-:W-:Y:S01]  /*0590*/  FFMA R18, R23.reuse, R25, R18 ;  /* 0x0000001917127223 */ /* 0x040fe20000000012 */
[C---:B------:R-:W-:Y:S01]  /*05a0*/  FFMA R13, R23.reuse, R24, R20 ;  /* 0x00000018170d7223 */ /* 0x040fe20000000014 */
[----:B------:R-:W5:Y:S01]  /*05b0*/  LDG.E R22, desc[UR8][R4.64+0x4] ;  /* 0x0000040804167981 */ /* 0x000f62000c1e1900 */
[----:B------:R-:W-:-:S03]  /*05c0*/  FFMA R12, R23, R27, R12 ;  /* 0x0000001b170c7223 */ /* 0x000fc6000000000c */
[----:B------:R-:W5:Y:S04]  /*05d0*/  LDG.E R24, desc[UR8][R6.64+0x8] ;  /* 0x0000080806187981 */ /* 0x000f68000c1e1900 */
[----:B------:R-:W5:Y:S04]  /*05e0*/  LDG.E R23, desc[UR8][R6.64+0x14] ;  /* 0x0000140806177981 */ /* 0x000f68000c1e1900 */
[----:B------:R-:W5:Y:S01]  /*05f0*/  LDG.E R20, desc[UR8][R6.64+0x18] ;  /* 0x0000180806147981 */ /* 0x000f62000c1e1900 */
[----:B---3--:R-:W-:-:S03]  /*0600*/  FFMA R18, R14, R19, R18 ;  /* 0x000000130e127223 */ /* 0x008fc60000000012 */
[----:B------:R-:W3:Y:S01]  /*0610*/  LDG.E R19, desc[UR8][R6.64+0x24] ;  /* 0x0000240806137981 */ /* 0x000ee2000c1e1900 */
[----:B----4-:R-:W-:Y:S01]  /*0620*/  FFMA R13, R14, R21, R13 ;  /* 0x000000150e0d7223 */ /* 0x010fe2000000000d */
[----:B--2---:R-:W-:Y:S02]  /*0630*/  FFMA R25, R10, R11, R18 ;  /* 0x0000000b0a197223 */ /* 0x004fe40000000012 */
[----:B------:R-:W2:Y:S01]  /*0640*/  LDG.E R21, desc[UR8][R4.64+0x8] ;  /* 0x0000080804157981 */ /* 0x000ea2000c1e1900 */
[----:B-----5:R-:W-:-:S03]  /*0650*/  FFMA R17, R14, R17, R12 ;  /* 0x000000110e117223 */ /* 0x020fc6000000000c */
[----:B------:R-:W4:Y:S04]  /*0660*/  LDG.E R12, desc[UR8][R6.64+0x1c] ;  /* 0x00001c08060c7981 */ /* 0x000f28000c1e1900 */
[----:B------:R-:W5:Y:S01]  /*0670*/  LDG.E R18, desc[UR8][R6.64+0x20] ;  /* 0x0000200806127981 */ /* 0x000f62000c1e1900 */
[----:B------:R-:W-:-:S03]  /*0680*/  FFMA R15, R10, R15, R13 ;  /* 0x0000000f0a0f7223 */ /* 0x000fc6000000000d */
[----:B------:R-:W3:Y:S04]  /*0690*/  LDG.E R11, desc[UR8][R6.64+0x28] ;  /* 0x00002808060b7981 */ /* 0x000ee8000c1e1900 */
[----:B------:R0:W3:Y:S04]  /*06a0*/  LDG.E R14, desc[UR8][R4.64+0xc] ;  /* 0x00000c08040e7981 */ /* 0x0000e8000c1e1900 */
[----:B------:R-:W3:Y:S01]  /*06b0*/  LDG.E R13, desc[UR8][R6.64+0x2c] ;  /* 0x00002c08060d7981 */ /* 0x000ee2000c1e1900 */
[----:B------:R-:W-:Y:S01]  /*06c0*/  IADD3 R8, PT, PT, R8, 0x8, RZ ;  /* 0x0000000808087810 */ /* 0x000fe20007ffe0ff */
[----:B------:R-:W-:-:S03]  /*06d0*/  FFMA R24, R10, R24, R17 ;  /* 0x000000180a187223 */ /* 0x000fc60000000011 */
[----:B------:R-:W-:Y:S01]  /*06e0*/  ISETP.NE.AND P1, PT, R8, RZ, PT ;  /* 0x000000ff0800720c */ /* 0x000fe20003f25270 */
[C---:B------:R-:W-:Y:S01]  /*06f0*/  FFMA R25, R22.reuse, R28, R25 ;  /* 0x0000001c16197223 */ /* 0x040fe20000000019 */
[C---:B------:R-:W-:Y:S01]  /*0700*/  FFMA R26, R22.reuse, R26, R15 ;  /* 0x0000001a161a7223 */ /* 0x040fe2000000000f */
[----:B------:R-:W-:Y:S01]  /*0710*/  FFMA R23, R22, R23, R24 ;  /* 0x0000001716177223 */ /* 0x000fe20000000018 */
[----:B0-----:R-:W-:Y:S02]  /*0720*/  IADD3 R4, P2, PT, R4, 0x20, RZ ;  /* 0x0000002004047810 */ /* 0x001fe40007f5e0ff */
[----:B------:R-:W-:Y:S02]  /*0730*/  IADD3 R9, PT, PT, R9, 0x8, RZ ;  /* 0x0000000809097810 */ /* 0x000fe40007ffe0ff */
[----:B------:R-:W-:Y:S01]  /*0740*/  IADD3.X R5, PT, PT, RZ, R5, RZ, P2, !PT ;  /* 0x00000005ff057210 */ /* 0x000fe200017fe4ff */
[C---:B--2---:R-:W-:Y:S01]  /*0750*/  FFMA R15, R21.reuse, R20, R26 ;  /* 0x00000014150f7223 */ /* 0x044fe2000000001a */
[C---:B----4-:R-:W-:Y:S01]  /*0760*/  FFMA R12, R21.reuse, R12, R25 ;  /* 0x0000000c150c7223 */ /* 0x050fe20000000019 */
[----:B-----5:R-:W-:-:S03]  /*0770*/  FFMA R18, R21, R18, R23 ;  /* 0x0000001215127223 */ /* 0x020fc60000000017 */
[C---:B---3--:R-:W-:Y:S01]  /*0780*/  FFMA R11, R14.reuse, R11, R12 ;  /* 0x0000000b0e0b7223 */ /* 0x048fe2000000000c */
[C---:B------:R-:W-:Y:S01]  /*0790*/  FFMA R10, R14.reuse, R19, R15 ;  /* 0x000000130e0a7223 */ /* 0x040fe2000000000f */
[----:B------:R-:W-:Y:S01]  /*07a0*/  FFMA R12, R14, R13, R18 ;  /* 0x0000000d0e0c7223 */ /* 0x000fe20000000012 */
[----:B------:R-:W-:Y:S06]  /*07b0*/  @P1 BRA `(.L_x_8) ;  /* 0xfffffff800fc1947 */ /* 0x000fec000383ffff */
.L_x_7:
[----:B------:R-:W-:Y:S05]  /*07c0*/  @!P0 BRA `(.L_x_6) ;  /* 0x0000000400288947 */ /* 0x000fea0003800000 */
[----:B------:R-:W-:Y:S02]  /*07d0*/  ISETP.GE.U32.AND P0, PT, R16, 0x4, PT ;  /* 0x000000041000780c */ /* 0x000fe40003f06070 */
[----:B------:R-:W-:-:S04]  /*07e0*/  LOP3.LUT R18, R2, 0x3, RZ, 0xc0, !PT ;  /* 0x0000000302127812 */ /* 0x000fc800078ec0ff */
[----:B------:R-:W-:-:S07]  /*07f0*/  ISETP.NE.AND P1, PT, R18, RZ, PT ;  /* 0x000000ff1200720c */ /* 0x000fce0003f25270 */
[----:B------:R-:W-:Y:S06]  /*0800*/  @!P0 BRA `(.L_x_9) ;  /* 0x0000000000888947 */ /* 0x000fec0003800000 */
[----:B------:R-:W1:Y:S01]  /*0810*/  LDC.64 R4, c[0x0][0x380] ;  /* 0x0000e000ff047b82 */ /* 0x000e620000000a00 */
[----:B------:R-:W-:-:S07]  /*0820*/  IADD3 R9, PT, PT, R0, R3, RZ ;  /* 0x0000000300097210 */ /* 0x000fce0007ffe0ff */
[----:B------:R-:W2:Y:S01]  /*0830*/  LDC.64 R6, c[0x0][0x390] ;  /* 0x0000e400ff067b82 */ /* 0x000ea20000000a00 */
[----:B-1----:R-:W-:-:S05]  /*0840*/  IMAD.WIDE R4, R9, 0xc, R4 ;  /* 0x0000000c09047825 */ /* 0x002fca00078e0204 */
[----:B0-----:R-:W3:Y:S01]  /*0850*/  LDG.E R20, desc[UR8][R4.64] ;  /* 0x0000000804147981 */ /* 0x001ee2000c1e1900 */
[----:B--2---:R-:W-:-:S03]  /*0860*/  IMAD.WIDE.U32 R6, R3, 0x4, R6 ;  /* 0x0000000403067825 */ /* 0x004fc600078e0006 */
[----:B------:R-:W2:Y:S04]  /*0870*/  LDG.E R22, desc[UR8][R4.64+0x4] ;  /* 0x0000040804167981 */ /* 0x000ea8000c1e1900 */
[----:B------:R-:W3:Y:S04]  /*0880*/  LDG.E R29, desc[UR8][R6.64] ;  /* 0x00000008061d7981 */ /* 0x000ee8000c1e1900 */
[----:B------:R-:W4:Y:S04]  /*0890*/  LDG.E R24, desc[UR8][R4.64+0x8] ;  /* 0x0000080804187981 */ /* 0x000f28000c1e1900 */
        /* <DEDUP_REMOVED lines=25> */
.L_x_9:
[----:B------:R-:W-:Y:S05]  /*0a30*/  @!P1 BRA `(.L_x_6) ;  /* 0x00000000008c9947 */ /* 0x000fea0003800000 */
[----:B------:R-:W-:Y:S02]  /*0a40*/  ISETP.NE.AND P0, PT, R18, 0x1, PT ;  /* 0x000000011200780c */ /* 0x000fe40003f05270 */
[----:B------:R-:W-:-:S04]  /*0a50*/  LOP3.LUT R2, R2, 0x1, RZ, 0xc0, !PT ;  /* 0x0000000102027812 */ /* 0x000fc800078ec0ff */
[----:B------:R-:W-:-:S07]  /*0a60*/  ISETP.NE.U32.AND P1, PT, R2, 0x1, PT ;  /* 0x000000010200780c */ /* 0x000fce0003f25070 */
[----:B------:R-:W1:Y:S01]  /*0a70*/  @P0 LDC.64 R8, c[0x0][0x390] ;  /* 0x0000e400ff080b82 */ /* 0x000e620000000a00 */
[----:B------:R-:W-:-:S07]  /*0a80*/  @P0 IADD3 R13, PT, PT, R0, R3, RZ ;  /* 0x00000003000d0210 */ /* 0x000fce0007ffe0ff */
[----:B------:R-:W2:Y:S08]  /*0a90*/  @P0 LDC.64 R16, c[0x0][0x380] ;  /* 0x0000e000ff100b82 */ /* 0x000eb00000000a00 */
[----:B------:R-:W3:Y:S08]  /*0aa0*/  @!P1 LDC.64 R6, c[0x0][0x390] ;  /* 0x0000e400ff069b82 */ /* 0x000ef00000000a00 */
[----:B------:R-:W4:Y:S01]  /*0ab0*/  @!P1 LDC.64 R4, c[0x0][0x380] ;  /* 0x0000e000ff049b82 */ /* 0x000f220000000a00 */
[C---:B-1----:R-:W-:Y:S01]  /*0ac0*/  @P0 IMAD.WIDE.U32 R14, R3.reuse, 0x4, R8 ;  /* 0x00000004030e0825 */ /* 0x042fe200078e0008 */
[----:B------:R-:W-:-:S04]  /*0ad0*/  @P0 IADD3 R3, PT, PT, R3, 0x2, RZ ;  /* 0x0000000203030810 */ /* 0x000fc80007ffe0ff */
[----:B0-----:R-:W5:Y:S01]  /*0ae0*/  @P0 LDG.E R2, desc[UR8][R14.64+0x4] ;  /* 0x000004080e020981 */ /* 0x001f62000c1e1900 */
[----:B--2---:R-:W-:Y:S01]  /*0af0*/  @P0 IMAD.WIDE R8, R13, 0xc, R16 ;  /* 0x0000000c0d080825 */ /* 0x004fe200078e0210 */
[----:B------:R-:W-:Y:S02]  /*0b00*/  @!P1 IADD3 R17, PT, PT, R0, R3, RZ ;  /* 0x0000000300119210 */ /* 0x000fe40007ffe0ff */
[----:B------:R-:W2:Y:S04]  /*0b10*/  @P0 LDG.E R13, desc[UR8][R14.64] ;  /* 0x000000080e0d0981 */ /* 0x000ea8000c1e1900 */
[----:B------:R-:W2:Y:S01]  /*0b20*/  @P0 LDG.E R16, desc[UR8][R8.64] ;  /* 0x0000000808100981 */ /* 0x000ea2000c1e1900 */
[----:B---3--:R-:W-:-:S03]  /*0b30*/  @!P1 IMAD.WIDE.U32 R6, R3, 0x4, R6 ;  /* 0x0000000403069825 */ /* 0x008fc600078e0006 */
[----:B------:R-:W3:Y:S04]  /*0b40*/  @P0 LDG.E R18, desc[UR8][R8.64+0x4] ;  /* 0x0000040808120981 */ /* 0x000ee8000c1e1900 */
[----:B------:R-:W5:Y:S01]  /*0b50*/  @P0 LDG.E R21, desc[UR8][R8.64+0x8] ;  /* 0x0000080808150981 */ /* 0x000f62000c1e1900 */
[----:B----4-:R-:W-:-:S03]  /*0b60*/  @!P1 IMAD.WIDE R4, R17, 0xc, R4 ;  /* 0x0000000c11049825 */ /* 0x010fc600078e0204 */
[----:B------:R-:W4:Y:S04]  /*0b70*/  @P0 LDG.E R20, desc[UR8][R8.64+0xc] ;  /* 0x00000c0808140981 */ /* 0x000f28000c1e1900 */
[----:B------:R-:W4:Y:S04]  /*0b80*/  @P0 LDG.E R22, desc[UR8][R8.64+0x10] ;  /* 0x0000100808160981 */ /* 0x000f28000c1e1900 */
[----:B------:R-:W4:Y:S04]  /*0b90*/  @P0 LDG.E R24, desc[UR8][R8.64+0x14] ;  /* 0x0000140808180981 */ /* 0x000f28000c1e1900 */
[----:B------:R-:W4:Y:S04]  /*0ba0*/  @!P1 LDG.E R7, desc[UR8][R6.64] ;  /* 0x0000000806079981 */ /* 0x000f28000c1e1900 */
[----:B------:R-:W4:Y:S04]  /*0bb0*/  @!P1 LDG.E R3, desc[UR8][R4.64] ;  /* 0x0000000804039981 */ /* 0x000f28000c1e1900 */
[----:B------:R-:W4:Y:S04]  /*0bc0*/  @!P1 LDG.E R14, desc[UR8][R4.64+0x4] ;  /* 0x00000408040e9981 */ /* 0x000f28000c1e1900 */
[----:B------:R-:W4:Y:S01]  /*0bd0*/  @!P1 LDG.E R15, desc[UR8][R4.64+0x8] ;  /* 0x00000808040f9981 */ /* 0x000f22000c1e1900 */
[C---:B--2---:R-:W-:Y:S01]  /*0be0*/  @P0 FFMA R17, R13.reuse, R16, R10 ;  /* 0x000000100d110223 */ /* 0x044fe2000000000a */
[C---:B---3--:R-:W-:Y:S01]  /*0bf0*/  @P0 FFMA R19, R13.reuse, R18, R11 ;  /* 0x000000120d130223 */ /* 0x048fe2000000000b */
[----:B-----5:R-:W-:-:S02]  /*0c00*/  @P0 FFMA R21, R13, R21, R12 ;  /* 0x000000150d150223 */ /* 0x020fc4000000000c */
[C---:B----4-:R-:W-:Y:S01]  /*0c10*/  @P0 FFMA R10, R2.reuse, R20, R17 ;  /* 0x00000014020a0223 */ /* 0x050fe20000000011 */
[C---:B------:R-:W-:Y:S01]  /*0c20*/  @P0 FFMA R11, R2.reuse, R22, R19 ;  /* 0x00000016020b0223 */ /* 0x040fe20000000013 */
[----:B------:R-:W-:Y:S02]  /*0c30*/  @P0 FFMA R12, R2, R24, R21 ;  /* 0x00000018020c0223 */ /* 0x000fe40000000015 */
[C---:B------:R-:W-:Y:S01]  /*0c40*/  @!P1 FFMA R10, R7.reuse, R3, R10 ;  /* 0x00000003070a9223 */ /* 0x040fe2000000000a */
[C---:B------:R-:W-:Y:S01]  /*0c50*/  @!P1 FFMA R11, R7.reuse, R14, R11 ;  /* 0x0000000e070b9223 */ /* 0x040fe2000000000b */
[----:B------:R-:W-:-:S07]  /*0c60*/  @!P1 FFMA R12, R7, R15, R12 ;  /* 0x0000000f070c9223 */ /* 0x000fce000000000c */
.L_x_6:
[----:B------:R-:W1:Y:S02]  /*0c70*/  LDC.64 R2, c[0x0][0x388] ;  /* 0x0000e200ff027b82 */ /* 0x000e640000000a00 */
[----:B-1----:R-:W-:-:S05]  /*0c80*/  IMAD.WIDE R2, R0, 0xc, R2 ;  /* 0x0000000c00027825 */ /* 0x002fca00078e0202 */
[----:B0-----:R-:W-:Y:S04]  /*0c90*/  STG.E desc[UR8][R2.64], R10 ;  /* 0x0000000a02007986 */ /* 0x001fe8000c101908 */
[----:B------:R-:W-:Y:S04]  /*0ca0*/  STG.E desc[UR8][R2.64+0x4], R11 ;  /* 0x0000040b02007986 */ /* 0x000fe8000c101908 */
[----:B------:R-:W-:Y:S01]  /*0cb0*/  STG.E desc[UR8][R2.64+0x8], R12 ;  /* 0x0000080c02007986 */ /* 0x000fe2000c101908 */
[----:B------:R-:W-:Y:S05]  /*0cc0*/  EXIT ;  /* 0x000000000000794d */ /* 0x000fea0003800000 */
.L_x_10:
        /* <DEDUP_REMOVED lines=11> */
.L_x_12:


//--------------------- .nv.shared.reserved.0     --------------------------
	.section	.nv.shared.reserved.0,"aw",@nobits
	.weak		__nv_reservedSMEM_offset_0_alias
	.size		__nv_reservedSMEM_offset_0_alias, 0, 64
	.other		__nv_reservedSMEM_offset_0_alias,@"STO_CUDA_RESERVED_SHARED STV_DEFAULT"
__nv_reservedSMEM_offset_0_alias:
	.zero		0
	.zero		64


//--------------------- .nv.constant0._Z17convolution_gpu_yPK5PixelPS_PKfiiii --------------------------
	.section	.nv.constant0._Z17convolution_gpu_yPK5PixelPS_PKfiiii,"a",@progbits
	.sectionflags	@""
	.align	4
.nv.constant0._Z17convolution_gpu_yPK5PixelPS_PKfiiii:
	.zero		936


//--------------------- .nv.constant0._Z17convolution_gpu_xPK5PixelPS_PKfiiii --------------------------
	.section	.nv.constant0._Z17convolution_gpu_xPK5PixelPS_PKfiiii,"a",@progbits
	.sectionflags	@""
	.align	4
.nv.constant0._Z17convolution_gpu_xPK5PixelPS_PKfiiii:
	.zero		936


//--------------------- SYMBOLS --------------------------

	.type		.nv.reservedSmem.offset0,@object
	.size		.nv.reservedSmem.offset0,0x4
